//
// Generated by NVIDIA NVVM Compiler
//
// Compiler Build ID: CL-36424714
// Cuda compilation tools, release 13.0, V13.0.88
// Based on NVVM 20.0.0
//

.version 9.0
.target sm_100
.address_size 64


.entry _Z5ScaleyPhiiiff(
	.param .u64 _Z5ScaleyPhiiiff_param_0,
	.param .u64 .ptr .align 1 _Z5ScaleyPhiiiff_param_1,
	.param .u32 _Z5ScaleyPhiiiff_param_2,
	.param .u32 _Z5ScaleyPhiiiff_param_3,
	.param .u32 _Z5ScaleyPhiiiff_param_4,
	.param .f32 _Z5ScaleyPhiiiff_param_5,
	.param .f32 _Z5ScaleyPhiiiff_param_6
)
{
	.reg .pred 	%p<4>;
	.reg .b32 	%r<16>;
	.reg .b32 	%f<13>;
	.reg .b64 	%rd<8>;

	ld.param.u64 	%rd1, [_Z5ScaleyPhiiiff_param_0];
	ld.param.u64 	%rd2, [_Z5ScaleyPhiiiff_param_1];
	ld.param.u32 	%r3, [_Z5ScaleyPhiiiff_param_2];
	ld.param.u32 	%r4, [_Z5ScaleyPhiiiff_param_3];
	ld.param.u32 	%r5, [_Z5ScaleyPhiiiff_param_4];
	ld.param.f32 	%f1, [_Z5ScaleyPhiiiff_param_5];
	ld.param.f32 	%f2, [_Z5ScaleyPhiiiff_param_6];
	mov.u32 	%r7, %ctaid.x;
	mov.u32 	%r8, %ntid.x;
	mov.u32 	%r9, %tid.x;
	mad.lo.s32 	%r1, %r7, %r8, %r9;
	mov.u32 	%r10, %ctaid.y;
	mov.u32 	%r11, %ntid.y;
	mov.u32 	%r12, %tid.y;
	mad.lo.s32 	%r13, %r10, %r11, %r12;
	setp.ge.s32 	%p1, %r1, %r4;
	setp.ge.s32 	%p2, %r13, %r5;
	or.pred  	%p3, %p1, %p2;
	@%p3 bra 	$L__BB0_2;
	cvta.to.global.u64 	%rd3, %rd2;
	cvt.rn.f32.s32 	%f3, %r1;
	mul.f32 	%f4, %f1, %f3;
	cvt.rn.f32.u32 	%f5, %r13;
	mul.f32 	%f6, %f2, %f5;
	tex.2d.v4.f32.f32 	{%f7, %f8, %f9, %f10}, [%rd1, {%f4, %f6}];
	mul.f32 	%f11, %f7, 0f437F0000;
	min.f32 	%f12, %f11, 0f437F0000;
	cvt.rzi.u32.f32 	%r14, %f12;
	mul.lo.s32 	%r15, %r3, %r13;
	cvt.s64.s32 	%rd4, %r15;
	cvt.s64.s32 	%rd5, %r1;
	add.s64 	%rd6, %rd4, %rd5;
	add.s64 	%rd7, %rd3, %rd6;
	st.global.u8 	[%rd7], %r14;
$L__BB0_2:
	ret;

}
.entry _Z8Scale_uvyPhiiiff(
	.param .u64 _Z8Scale_uvyPhiiiff_param_0,
	.param .u64 .ptr .align 1 _Z8Scale_uvyPhiiiff_param_1,
	.param .u32 _Z8Scale_uvyPhiiiff_param_2,
	.param .u32 _Z8Scale_uvyPhiiiff_param_3,
	.param .u32 _Z8Scale_uvyPhiiiff_param_4,
	.param .f32 _Z8Scale_uvyPhiiiff_param_5,
	.param .f32 _Z8Scale_uvyPhiiiff_param_6
)
{
	.reg .pred 	%p<4>;
	.reg .b16 	%rs<3>;
	.reg .b32 	%r<18>;
	.reg .b32 	%f<15>;
	.reg .b64 	%rd<8>;

	ld.param.u64 	%rd1, [_Z8Scale_uvyPhiiiff_param_0];
	ld.param.u64 	%rd2, [_Z8Scale_uvyPhiiiff_param_1];
	ld.param.u32 	%r3, [_Z8Scale_uvyPhiiiff_param_2];
	ld.param.u32 	%r4, [_Z8Scale_uvyPhiiiff_param_3];
	ld.param.u32 	%r5, [_Z8Scale_uvyPhiiiff_param_4];
	ld.param.f32 	%f1, [_Z8Scale_uvyPhiiiff_param_5];
	ld.param.f32 	%f2, [_Z8Scale_uvyPhiiiff_param_6];
	mov.u32 	%r7, %ctaid.x;
	mov.u32 	%r8, %ntid.x;
	mov.u32 	%r9, %tid.x;
	mad.lo.s32 	%r1, %r7, %r8, %r9;
	mov.u32 	%r10, %ctaid.y;
	mov.u32 	%r11, %ntid.y;
	mov.u32 	%r12, %tid.y;
	mad.lo.s32 	%r13, %r10, %r11, %r12;
	setp.ge.s32 	%p1, %r1, %r4;
	setp.ge.s32 	%p2, %r13, %r5;
	or.pred  	%p3, %p1, %p2;
	@%p3 bra 	$L__BB1_2;
	cvta.to.global.u64 	%rd3, %rd2;
	cvt.rn.f32.s32 	%f3, %r1;
	mul.f32 	%f4, %f1, %f3;
	cvt.rn.f32.u32 	%f5, %r13;
	mul.f32 	%f6, %f2, %f5;
	tex.2d.v4.f32.f32 	{%f7, %f8, %f9, %f10}, [%rd1, {%f4, %f6}];
	mul.f32 	%f11, %f7, 0f437F0000;
	min.f32 	%f12, %f11, 0f437F0000;
	cvt.rzi.u32.f32 	%r14, %f12;
	cvt.u16.u32 	%rs1, %r14;
	mul.f32 	%f13, %f8, 0f437F0000;
	min.f32 	%f14, %f13, 0f437F0000;
	cvt.rzi.u32.f32 	%r15, %f14;
	cvt.u16.u32 	%rs2, %r15;
	mul.lo.s32 	%r16, %r3, %r13;
	cvt.s64.s32 	%rd4, %r16;
	shl.b32 	%r17, %r1, 1;
	cvt.s64.s32 	%rd5, %r17;
	add.s64 	%rd6, %rd4, %rd5;
	add.s64 	%rd7, %rd3, %rd6;
	st.global.v2.u8 	[%rd7], {%rs1, %rs2};
$L__BB1_2:
	ret;

}
	// .globl	_Z16cropYPlaneKernelPKhPhiiiii
.visible .entry _Z16cropYPlaneKernelPKhPhiiiii(
	.param .u64 .ptr .align 1 _Z16cropYPlaneKernelPKhPhiiiii_param_0,
	.param .u64 .ptr .align 1 _Z16cropYPlaneKernelPKhPhiiiii_param_1,
	.param .u32 _Z16cropYPlaneKernelPKhPhiiiii_param_2,
	.param .u32 _Z16cropYPlaneKernelPKhPhiiiii_param_3,
	.param .u32 _Z16cropYPlaneKernelPKhPhiiiii_param_4,
	.param .u32 _Z16cropYPlaneKernelPKhPhiiiii_param_5,
	.param .u32 _Z16cropYPlaneKernelPKhPhiiiii_param_6
)
{
	.reg .pred 	%p<4>;
	.reg .b16 	%rs<2>;
	.reg .b32 	%r<20>;
	.reg .b64 	%rd<9>;

	ld.param.u64 	%rd1, [_Z16cropYPlaneKernelPKhPhiiiii_param_0];
	ld.param.u64 	%rd2, [_Z16cropYPlaneKernelPKhPhiiiii_param_1];
	ld.param.u32 	%r3, [_Z16cropYPlaneKernelPKhPhiiiii_param_2];
	ld.param.u32 	%r4, [_Z16cropYPlaneKernelPKhPhiiiii_param_3];
	ld.param.u32 	%r7, [_Z16cropYPlaneKernelPKhPhiiiii_param_4];
	ld.param.u32 	%r5, [_Z16cropYPlaneKernelPKhPhiiiii_param_5];
	ld.param.u32 	%r6, [_Z16cropYPlaneKernelPKhPhiiiii_param_6];
	mov.u32 	%r9, %ctaid.x;
	mov.u32 	%r10, %ntid.x;
	mov.u32 	%r11, %tid.x;
	mad.lo.s32 	%r1, %r9, %r10, %r11;
	mov.u32 	%r12, %ctaid.y;
	mov.u32 	%r13, %ntid.y;
	mov.u32 	%r14, %tid.y;
	mad.lo.s32 	%r15, %r12, %r13, %r14;
	setp.ge.s32 	%p1, %r1, %r4;
	setp.ge.s32 	%p2, %r15, %r7;
	or.pred  	%p3, %p1, %p2;
	@%p3 bra 	$L__BB2_2;
	cvta.to.global.u64 	%rd3, %rd1;
	cvta.to.global.u64 	%rd4, %rd2;
	add.s32 	%r16, %r6, %r15;
	add.s32 	%r17, %r5, %r1;
	mad.lo.s32 	%r18, %r16, %r3, %r17;
	mad.lo.s32 	%r19, %r4, %r15, %r1;
	cvt.s64.s32 	%rd5, %r18;
	add.s64 	%rd6, %rd3, %rd5;
	ld.global.u8 	%rs1, [%rd6];
	cvt.s64.s32 	%rd7, %r19;
	add.s64 	%rd8, %rd4, %rd7;
	st.global.u8 	[%rd8], %rs1;
$L__BB2_2:
	ret;

}
	// .globl	_Z17cropUVPlaneKernelPKhPhiiiiiii
.visible .entry _Z17cropUVPlaneKernelPKhPhiiiiiii(
	.param .u64 .ptr .align 1 _Z17cropUVPlaneKernelPKhPhiiiiiii_param_0,
	.param .u64 .ptr .align 1 _Z17cropUVPlaneKernelPKhPhiiiiiii_param_1,
	.param .u32 _Z17cropUVPlaneKernelPKhPhiiiiiii_param_2,
	.param .u32 _Z17cropUVPlaneKernelPKhPhiiiiiii_param_3,
	.param .u32 _Z17cropUVPlaneKernelPKhPhiiiiiii_param_4,
	.param .u32 _Z17cropUVPlaneKernelPKhPhiiiiiii_param_5,
	.param .u32 _Z17cropUVPlaneKernelPKhPhiiiiiii_param_6,
	.param .u32 _Z17cropUVPlaneKernelPKhPhiiiiiii_param_7,
	.param .u32 _Z17cropUVPlaneKernelPKhPhiiiiiii_param_8
)
{
	.reg .pred 	%p<5>;
	.reg .b16 	%rs<3>;
	.reg .b32 	%r<33>;
	.reg .b64 	%rd<9>;

	ld.param.u64 	%rd3, [_Z17cropUVPlaneKernelPKhPhiiiiiii_param_0];
	ld.param.u64 	%rd4, [_Z17cropUVPlaneKernelPKhPhiiiiiii_param_1];
	ld.param.u32 	%r3, [_Z17cropUVPlaneKernelPKhPhiiiiiii_param_2];
	ld.param.u32 	%r4, [_Z17cropUVPlaneKernelPKhPhiiiiiii_param_3];
	ld.param.u32 	%r9, [_Z17cropUVPlaneKernelPKhPhiiiiiii_param_4];
	ld.param.u32 	%r5, [_Z17cropUVPlaneKernelPKhPhiiiiiii_param_5];
	ld.param.u32 	%r6, [_Z17cropUVPlaneKernelPKhPhiiiiiii_param_6];
	ld.param.u32 	%r7, [_Z17cropUVPlaneKernelPKhPhiiiiiii_param_7];
	ld.param.u32 	%r8, [_Z17cropUVPlaneKernelPKhPhiiiiiii_param_8];
	mov.u32 	%r10, %ctaid.x;
	mov.u32 	%r11, %ntid.x;
	mov.u32 	%r12, %tid.x;
	mad.lo.s32 	%r1, %r10, %r11, %r12;
	mov.u32 	%r13, %ctaid.y;
	mov.u32 	%r14, %ntid.y;
	mov.u32 	%r15, %tid.y;
	mad.lo.s32 	%r2, %r13, %r14, %r15;
	setp.ge.s32 	%p1, %r1, %r4;
	shr.u32 	%r16, %r9, 31;
	add.s32 	%r17, %r9, %r16;
	shr.s32 	%r18, %r17, 1;
	setp.ge.s32 	%p2, %r2, %r18;
	or.pred  	%p3, %p1, %p2;
	@%p3 bra 	$L__BB3_3;
	cvta.to.global.u64 	%rd5, %rd3;
	cvta.to.global.u64 	%rd6, %rd4;
	shr.u32 	%r19, %r6, 31;
	add.s32 	%r20, %r6, %r19;
	shr.s32 	%r21, %r20, 1;
	add.s32 	%r22, %r21, %r2;
	shl.b32 	%r23, %r1, 1;
	add.s32 	%r24, %r5, %r23;
	mad.lo.s32 	%r25, %r22, %r3, %r24;
	shr.u32 	%r26, %r25, 31;
	add.s32 	%r27, %r25, %r26;
	and.b32  	%r28, %r27, -2;
	add.s32 	%r29, %r28, %r7;
	mad.lo.s32 	%r30, %r4, %r2, %r23;
	add.s32 	%r31, %r30, %r8;
	cvt.s64.s32 	%rd7, %r29;
	add.s64 	%rd1, %rd5, %rd7;
	ld.global.u8 	%rs1, [%rd1];
	cvt.s64.s32 	%rd8, %r31;
	add.s64 	%rd2, %rd6, %rd8;
	st.global.u8 	[%rd2], %rs1;
	or.b32  	%r32, %r23, 1;
	setp.ge.s32 	%p4, %r32, %r4;
	@%p4 bra 	$L__BB3_3;
	ld.global.u8 	%rs2, [%rd1+1];
	st.global.u8 	[%rd2+1], %rs2;
$L__BB3_3:
	ret;

}
.entry _Z6ResizeI6uchar2EvyyPhS1_iiiff(
	.param .u64 _Z6ResizeI6uchar2EvyyPhS1_iiiff_param_0,
	.param .u64 _Z6ResizeI6uchar2EvyyPhS1_iiiff_param_1,
	.param .u64 .ptr .align 1 _Z6ResizeI6uchar2EvyyPhS1_iiiff_param_2,
	.param .u64 .ptr .align 1 _Z6ResizeI6uchar2EvyyPhS1_iiiff_param_3,
	.param .u32 _Z6ResizeI6uchar2EvyyPhS1_iiiff_param_4,
	.param .u32 _Z6ResizeI6uchar2EvyyPhS1_iiiff_param_5,
	.param .u32 _Z6ResizeI6uchar2EvyyPhS1_iiiff_param_6,
	.param .f32 _Z6ResizeI6uchar2EvyyPhS1_iiiff_param_7,
	.param .f32 _Z6ResizeI6uchar2EvyyPhS1_iiiff_param_8
)
{
	.reg .pred 	%p<4>;
	.reg .b16 	%rs<7>;
	.reg .b32 	%r<32>;
	.reg .b32 	%f<47>;
	.reg .b64 	%rd<17>;

	ld.param.u64 	%rd1, [_Z6ResizeI6uchar2EvyyPhS1_iiiff_param_0];
	ld.param.u64 	%rd2, [_Z6ResizeI6uchar2EvyyPhS1_iiiff_param_1];
	ld.param.u64 	%rd3, [_Z6ResizeI6uchar2EvyyPhS1_iiiff_param_2];
	ld.param.u64 	%rd4, [_Z6ResizeI6uchar2EvyyPhS1_iiiff_param_3];
	ld.param.u32 	%r3, [_Z6ResizeI6uchar2EvyyPhS1_iiiff_param_4];
	ld.param.u32 	%r5, [_Z6ResizeI6uchar2EvyyPhS1_iiiff_param_5];
	ld.param.u32 	%r4, [_Z6ResizeI6uchar2EvyyPhS1_iiiff_param_6];
	ld.param.f32 	%f1, [_Z6ResizeI6uchar2EvyyPhS1_iiiff_param_7];
	ld.param.f32 	%f2, [_Z6ResizeI6uchar2EvyyPhS1_iiiff_param_8];
	mov.u32 	%r6, %ctaid.x;
	mov.u32 	%r7, %ntid.x;
	mov.u32 	%r8, %tid.x;
	mad.lo.s32 	%r1, %r6, %r7, %r8;
	mov.u32 	%r9, %ctaid.y;
	mov.u32 	%r10, %ntid.y;
	mov.u32 	%r11, %tid.y;
	mad.lo.s32 	%r2, %r9, %r10, %r11;
	shr.u32 	%r12, %r5, 31;
	add.s32 	%r13, %r5, %r12;
	shr.s32 	%r14, %r13, 1;
	setp.ge.s32 	%p1, %r1, %r14;
	shr.u32 	%r15, %r4, 31;
	add.s32 	%r16, %r4, %r15;
	shr.s32 	%r17, %r16, 1;
	setp.ge.s32 	%p2, %r2, %r17;
	or.pred  	%p3, %p1, %p2;
	@%p3 bra 	$L__BB4_2;
	shl.b32 	%r18, %r1, 1;
	shl.b32 	%r19, %r2, 1;
	cvt.rn.f32.s32 	%f3, %r18;
	div.rn.f32 	%f4, %f3, %f1;
	add.f32 	%f5, %f4, 0f3F000000;
	cvt.rn.f32.u32 	%f6, %r19;
	div.rn.f32 	%f7, %f6, %f2;
	add.f32 	%f8, %f7, 0f3F000000;
	tex.2d.v4.f32.f32 	{%f9, %f10, %f11, %f12}, [%rd1, {%f5, %f8}];
	mul.f32 	%f13, %f9, 0f437F0000;
	cvt.rzi.u32.f32 	%r20, %f13;
	cvt.u16.u32 	%rs1, %r20;
	or.b32  	%r21, %r18, 1;
	cvt.rn.f32.s32 	%f14, %r21;
	div.rn.f32 	%f15, %f14, %f1;
	add.f32 	%f16, %f15, 0f3F000000;
	tex.2d.v4.f32.f32 	{%f17, %f18, %f19, %f20}, [%rd1, {%f16, %f8}];
	cvta.to.global.u64 	%rd5, %rd3;
	mul.f32 	%f21, %f17, 0f437F0000;
	cvt.rzi.u32.f32 	%r22, %f21;
	cvt.u16.u32 	%rs2, %r22;
	mul.lo.s32 	%r23, %r3, %r19;
	cvt.s64.s32 	%rd6, %r23;
	cvt.s64.s32 	%rd7, %r18;
	add.s64 	%rd8, %rd6, %rd7;
	add.s64 	%rd9, %rd5, %rd8;
	st.global.v2.u8 	[%rd9], {%rs1, %rs2};
	or.b32  	%r24, %r19, 1;
	cvt.rn.f32.u32 	%f22, %r24;
	div.rn.f32 	%f23, %f22, %f2;
	add.f32 	%f24, %f23, 0f3F000000;
	tex.2d.v4.f32.f32 	{%f25, %f26, %f27, %f28}, [%rd1, {%f5, %f24}];
	mul.f32 	%f29, %f25, 0f437F0000;
	cvt.rzi.u32.f32 	%r25, %f29;
	cvt.u16.u32 	%rs3, %r25;
	tex.2d.v4.f32.f32 	{%f30, %f31, %f32, %f33}, [%rd1, {%f16, %f24}];
	mul.f32 	%f34, %f30, 0f437F0000;
	cvt.rzi.u32.f32 	%r26, %f34;
	cvt.u16.u32 	%rs4, %r26;
	add.s32 	%r27, %r23, %r3;
	cvt.s64.s32 	%rd10, %r27;
	add.s64 	%rd11, %rd10, %rd7;
	add.s64 	%rd12, %rd5, %rd11;
	st.global.v2.u8 	[%rd12], {%rs3, %rs4};
	cvt.rn.f32.s32 	%f35, %r1;
	div.rn.f32 	%f36, %f35, %f1;
	add.f32 	%f37, %f36, 0f00000000;
	add.s32 	%r28, %r4, %r2;
	cvt.rn.f32.s32 	%f38, %r28;
	div.rn.f32 	%f39, %f38, %f2;
	add.f32 	%f40, %f39, 0f3F000000;
	tex.2d.v4.f32.f32 	{%f41, %f42, %f43, %f44}, [%rd2, {%f37, %f40}];
	cvta.to.global.u64 	%rd13, %rd4;
	mul.f32 	%f45, %f41, 0f437F0000;
	cvt.rzi.u32.f32 	%r29, %f45;
	cvt.u16.u32 	%rs5, %r29;
	mul.f32 	%f46, %f42, 0f437F0000;
	cvt.rzi.u32.f32 	%r30, %f46;
	cvt.u16.u32 	%rs6, %r30;
	mul.lo.s32 	%r31, %r3, %r2;
	cvt.s64.s32 	%rd14, %r31;
	add.s64 	%rd15, %rd14, %rd7;
	add.s64 	%rd16, %rd13, %rd15;
	st.global.v2.u8 	[%rd16], {%rs5, %rs6};
$L__BB4_2:
	ret;

}
.entry _Z6ResizeI7ushort2EvyyPhS1_iiiff(
	.param .u64 _Z6ResizeI7ushort2EvyyPhS1_iiiff_param_0,
	.param .u64 _Z6ResizeI7ushort2EvyyPhS1_iiiff_param_1,
	.param .u64 .ptr .align 1 _Z6ResizeI7ushort2EvyyPhS1_iiiff_param_2,
	.param .u64 .ptr .align 1 _Z6ResizeI7ushort2EvyyPhS1_iiiff_param_3,
	.param .u32 _Z6ResizeI7ushort2EvyyPhS1_iiiff_param_4,
	.param .u32 _Z6ResizeI7ushort2EvyyPhS1_iiiff_param_5,
	.param .u32 _Z6ResizeI7ushort2EvyyPhS1_iiiff_param_6,
	.param .f32 _Z6ResizeI7ushort2EvyyPhS1_iiiff_param_7,
	.param .f32 _Z6ResizeI7ushort2EvyyPhS1_iiiff_param_8
)
{
	.reg .pred 	%p<4>;
	.reg .b32 	%r<35>;
	.reg .b32 	%f<47>;
	.reg .b64 	%rd<17>;

	ld.param.u64 	%rd1, [_Z6ResizeI7ushort2EvyyPhS1_iiiff_param_0];
	ld.param.u64 	%rd2, [_Z6ResizeI7ushort2EvyyPhS1_iiiff_param_1];
	ld.param.u64 	%rd3, [_Z6ResizeI7ushort2EvyyPhS1_iiiff_param_2];
	ld.param.u64 	%rd4, [_Z6ResizeI7ushort2EvyyPhS1_iiiff_param_3];
	ld.param.u32 	%r3, [_Z6ResizeI7ushort2EvyyPhS1_iiiff_param_4];
	ld.param.u32 	%r5, [_Z6ResizeI7ushort2EvyyPhS1_iiiff_param_5];
	ld.param.u32 	%r4, [_Z6ResizeI7ushort2EvyyPhS1_iiiff_param_6];
	ld.param.f32 	%f1, [_Z6ResizeI7ushort2EvyyPhS1_iiiff_param_7];
	ld.param.f32 	%f2, [_Z6ResizeI7ushort2EvyyPhS1_iiiff_param_8];
	mov.u32 	%r6, %ctaid.x;
	mov.u32 	%r7, %ntid.x;
	mov.u32 	%r8, %tid.x;
	mad.lo.s32 	%r1, %r6, %r7, %r8;
	mov.u32 	%r9, %ctaid.y;
	mov.u32 	%r10, %ntid.y;
	mov.u32 	%r11, %tid.y;
	mad.lo.s32 	%r2, %r9, %r10, %r11;
	shr.u32 	%r12, %r5, 31;
	add.s32 	%r13, %r5, %r12;
	shr.s32 	%r14, %r13, 1;
	setp.ge.s32 	%p1, %r1, %r14;
	shr.u32 	%r15, %r4, 31;
	add.s32 	%r16, %r4, %r15;
	shr.s32 	%r17, %r16, 1;
	setp.ge.s32 	%p2, %r2, %r17;
	or.pred  	%p3, %p1, %p2;
	@%p3 bra 	$L__BB5_2;
	shl.b32 	%r18, %r1, 1;
	shl.b32 	%r19, %r2, 1;
	cvt.rn.f32.s32 	%f3, %r18;
	div.rn.f32 	%f4, %f3, %f1;
	add.f32 	%f5, %f4, 0f3F000000;
	cvt.rn.f32.u32 	%f6, %r19;
	div.rn.f32 	%f7, %f6, %f2;
	add.f32 	%f8, %f7, 0f3F000000;
	tex.2d.v4.f32.f32 	{%f9, %f10, %f11, %f12}, [%rd1, {%f5, %f8}];
	mul.f32 	%f13, %f9, 0f477FFF00;
	cvt.rzi.u32.f32 	%r20, %f13;
	or.b32  	%r21, %r18, 1;
	cvt.rn.f32.s32 	%f14, %r21;
	div.rn.f32 	%f15, %f14, %f1;
	add.f32 	%f16, %f15, 0f3F000000;
	tex.2d.v4.f32.f32 	{%f17, %f18, %f19, %f20}, [%rd1, {%f16, %f8}];
	cvta.to.global.u64 	%rd5, %rd3;
	mul.f32 	%f21, %f17, 0f477FFF00;
	cvt.rzi.u32.f32 	%r22, %f21;
	mul.lo.s32 	%r23, %r3, %r19;
	cvt.s64.s32 	%rd6, %r23;
	mul.wide.s32 	%rd7, %r18, 2;
	add.s64 	%rd8, %rd7, %rd6;
	add.s64 	%rd9, %rd5, %rd8;
	prmt.b32 	%r24, %r20, %r22, 0x5410U;
	st.global.u32 	[%rd9], %r24;
	or.b32  	%r25, %r19, 1;
	cvt.rn.f32.u32 	%f22, %r25;
	div.rn.f32 	%f23, %f22, %f2;
	add.f32 	%f24, %f23, 0f3F000000;
	tex.2d.v4.f32.f32 	{%f25, %f26, %f27, %f28}, [%rd1, {%f5, %f24}];
	mul.f32 	%f29, %f25, 0f477FFF00;
	cvt.rzi.u32.f32 	%r26, %f29;
	tex.2d.v4.f32.f32 	{%f30, %f31, %f32, %f33}, [%rd1, {%f16, %f24}];
	mul.f32 	%f34, %f30, 0f477FFF00;
	cvt.rzi.u32.f32 	%r27, %f34;
	add.s32 	%r28, %r23, %r3;
	cvt.s64.s32 	%rd10, %r28;
	add.s64 	%rd11, %rd7, %rd10;
	add.s64 	%rd12, %rd5, %rd11;
	prmt.b32 	%r29, %r26, %r27, 0x5410U;
	st.global.u32 	[%rd12], %r29;
	cvt.rn.f32.s32 	%f35, %r1;
	div.rn.f32 	%f36, %f35, %f1;
	add.f32 	%f37, %f36, 0f00000000;
	add.s32 	%r30, %r4, %r2;
	cvt.rn.f32.s32 	%f38, %r30;
	div.rn.f32 	%f39, %f38, %f2;
	add.f32 	%f40, %f39, 0f3F000000;
	tex.2d.v4.f32.f32 	{%f41, %f42, %f43, %f44}, [%rd2, {%f37, %f40}];
	cvta.to.global.u64 	%rd13, %rd4;
	mul.f32 	%f45, %f41, 0f477FFF00;
	cvt.rzi.u32.f32 	%r31, %f45;
	mul.f32 	%f46, %f42, 0f477FFF00;
	cvt.rzi.u32.f32 	%r32, %f46;
	mul.lo.s32 	%r33, %r3, %r2;
	cvt.s64.s32 	%rd14, %r33;
	add.s64 	%rd15, %rd7, %rd14;
	add.s64 	%rd16, %rd13, %rd15;
	prmt.b32 	%r34, %r31, %r32, 0x5410U;
	st.global.u32 	[%rd16], %r34;
$L__BB5_2:
	ret;

}


// ===== COMPILED SASS (sm_100) =====

	.target	sm_100

	.elftype	@"ET_EXEC"


//--------------------- .note.nv.tkinfo           --------------------------
	.section	.note.nv.tkinfo,"",@"SHT_NOTE"
	.sectionflags	@"SHF_NOTE_NV_TKINFO"
	.tkinfo
        /*0018*/ 	.word	0x00000002
        /*0030*/ 	.string	""
        /*0030*/ 	.string	"ptxas"
        /*0030*/ 	.string	"Cuda compilation tools, release 13.0, V13.0.88"
        /*0030*/ 	.string	"Build cuda_13.0.r13.0/compiler.36424714_0"
        /*0030*/ 	.string	"-arch sm_100 -m 64 "



//--------------------- .note.nv.cuinfo           --------------------------
	.section	.note.nv.cuinfo,"",@"SHT_NOTE"
	.sectionflags	@"SHF_NOTE_NV_CUINFO"
        /*0018*/ 	.short	0x0002
        /*001a*/ 	.short	0x0064
        /*001c*/ 	.short	0x0082
	.zero		2


//--------------------- .nv.info                  --------------------------
	.section	.nv.info,"",@"SHT_CUDA_INFO"
	.align	4


	//----- nvinfo : EIATTR_REGCOUNT
	.align		4
        /*0000*/ 	.byte	0x04, 0x2f
        /*0002*/ 	.short	(.L_1 - .L_0)
	.align		4
.L_0:
        /*0004*/ 	.word	index@(_Z5ScaleyPhiiiff)
        /*0008*/ 	.word	0x0000000b


	//----- nvinfo : EIATTR_FRAME_SIZE
	.align		4
.L_1:
        /*000c*/ 	.byte	0x04, 0x11
        /*000e*/ 	.short	(.L_3 - .L_2)
	.align		4
.L_2:
        /*0010*/ 	.word	index@(_Z5ScaleyPhiiiff)
        /*0014*/ 	.word	0x00000000


	//----- nvinfo : EIATTR_REGCOUNT
	.align		4
.L_3:
        /*0018*/ 	.byte	0x04, 0x2f
        /*001a*/ 	.short	(.L_5 - .L_4)
	.align		4
.L_4:
        /*001c*/ 	.word	index@(_Z8Scale_uvyPhiiiff)
        /*0020*/ 	.word	0x0000000b


	//----- nvinfo : EIATTR_FRAME_SIZE
	.align		4
.L_5:
        /*0024*/ 	.byte	0x04, 0x11
        /*0026*/ 	.short	(.L_7 - .L_6)
	.align		4
.L_6:
        /*0028*/ 	.word	index@(_Z8Scale_uvyPhiiiff)
        /*002c*/ 	.word	0x00000000


	//----- nvinfo : EIATTR_REGCOUNT
	.align		4
.L_7:
        /*0030*/ 	.byte	0x04, 0x2f
        /*0032*/ 	.short	(.L_9 - .L_8)
	.align		4
.L_8:
        /*0034*/ 	.word	index@(_Z16cropYPlaneKernelPKhPhiiiii)
        /*0038*/ 	.word	0x00000008


	//----- nvinfo : EIATTR_FRAME_SIZE
	.align		4
.L_9:
        /*003c*/ 	.byte	0x04, 0x11
        /*003e*/ 	.short	(.L_11 - .L_10)
	.align		4
.L_10:
        /*0040*/ 	.word	index@(_Z16cropYPlaneKernelPKhPhiiiii)
        /*0044*/ 	.word	0x00000000


	//----- nvinfo : EIATTR_REGCOUNT
	.align		4
.L_11:
        /*0048*/ 	.byte	0x04, 0x2f
        /*004a*/ 	.short	(.L_13 - .L_12)
	.align		4
.L_12:
        /*004c*/ 	.word	index@(_Z17cropUVPlaneKernelPKhPhiiiiiii)
        /*0050*/ 	.word	0x0000000a


	//----- nvinfo : EIATTR_FRAME_SIZE
	.align		4
.L_13:
        /*0054*/ 	.byte	0x04, 0x11
        /*0056*/ 	.short	(.L_15 - .L_14)
	.align		4
.L_14:
        /*0058*/ 	.word	index@(_Z17cropUVPlaneKernelPKhPhiiiiiii)
        /*005c*/ 	.word	0x00000000


	//----- nvinfo : EIATTR_REGCOUNT
	.align		4
.L_15:
        /*0060*/ 	.byte	0x04, 0x2f
        /*0062*/ 	.short	(.L_17 - .L_16)
	.align		4
.L_16:
        /*0064*/ 	.word	index@(_Z6ResizeI6uchar2EvyyPhS1_iiiff)
        /*0068*/ 	.word	0x00000016


	//----- nvinfo : EIATTR_FRAME_SIZE
	.align		4
.L_17:
        /*006c*/ 	.byte	0x04, 0x11
        /*006e*/ 	.short	(.L_19 - .L_18)
	.align		4
.L_18:
        /*0070*/ 	.word	index@($__internal_1_$__cuda_sm3x_div_rn_noftz_f32_slowpath)
        /*0074*/ 	.word	0x00000000


	//----- nvinfo : EIATTR_FRAME_SIZE
	.align		4
.L_19:
        /*0078*/ 	.byte	0x04, 0x11
        /*007a*/ 	.short	(.L_21 - .L_20)
	.align		4
.L_20:
        /*007c*/ 	.word	index@(_Z6ResizeI6uchar2EvyyPhS1_iiiff)
        /*0080*/ 	.word	0x00000000


	//----- nvinfo : EIATTR_REGCOUNT
	.align		4
.L_21:
        /*0084*/ 	.byte	0x04, 0x2f
        /*0086*/ 	.short	(.L_23 - .L_22)
	.align		4
.L_22:
        /*0088*/ 	.word	index@(_Z6ResizeI7ushort2EvyyPhS1_iiiff)
        /*008c*/ 	.word	0x00000017


	//----- nvinfo : EIATTR_FRAME_SIZE
	.align		4
.L_23:
        /*0090*/ 	.byte	0x04, 0x11
        /*0092*/ 	.short	(.L_25 - .L_24)
	.align		4
.L_24:
        /*0094*/ 	.word	index@($__internal_0_$__cuda_sm3x_div_rn_noftz_f32_slowpath)
        /*0098*/ 	.word	0x00000000


	//----- nvinfo : EIATTR_FRAME_SIZE
	.align		4
.L_25:
        /*009c*/ 	.byte	0x04, 0x11
        /*009e*/ 	.short	(.L_27 - .L_26)
	.align		4
.L_26:
        /*00a0*/ 	.word	index@(_Z6ResizeI7ushort2EvyyPhS1_iiiff)
        /*00a4*/ 	.word	0x00000000


	//----- nvinfo : EIATTR_MIN_STACK_SIZE
	.align		4
.L_27:
        /*00a8*/ 	.byte	0x04, 0x12
        /*00aa*/ 	.short	(.L_29 - .L_28)
	.align		4
.L_28:
        /*00ac*/ 	.word	index@(_Z6ResizeI7ushort2EvyyPhS1_iiiff)
        /*00b0*/ 	.word	0x00000000


	//----- nvinfo : EIATTR_MIN_STACK_SIZE
	.align		4
.L_29:
        /*00b4*/ 	.byte	0x04, 0x12
        /*00b6*/ 	.short	(.L_31 - .L_30)
	.align		4
.L_30:
        /*00b8*/ 	.word	index@(_Z6ResizeI6uchar2EvyyPhS1_iiiff)
        /*00bc*/ 	.word	0x00000000


	//----- nvinfo : EIATTR_MIN_STACK_SIZE
	.align		4
.L_31:
        /*00c0*/ 	.byte	0x04, 0x12
        /*00c2*/ 	.short	(.L_33 - .L_32)
	.align		4
.L_32:
        /*00c4*/ 	.word	index@(_Z8Scale_uvyPhiiiff)
        /*00c8*/ 	.word	0x00000000


	//----- nvinfo : EIATTR_MIN_STACK_SIZE
	.align		4
.L_33:
        /*00cc*/ 	.byte	0x04, 0x12
        /*00ce*/ 	.short	(.L_35 - .L_34)
	.align		4
.L_34:
        /*00d0*/ 	.word	index@(_Z5ScaleyPhiiiff)
        /*00d4*/ 	.word	0x00000000


	//----- nvinfo : EIATTR_MIN_STACK_SIZE
	.align		4
.L_35:
        /*00d8*/ 	.byte	0x04, 0x12
        /*00da*/ 	.short	(.L_37 - .L_36)
	.align		4
.L_36:
        /*00dc*/ 	.word	index@(_Z17cropUVPlaneKernelPKhPhiiiiiii)
        /*00e0*/ 	.word	0x00000000


	//----- nvinfo : EIATTR_MIN_STACK_SIZE
	.align		4
.L_37:
        /*00e4*/ 	.byte	0x04, 0x12
        /*00e6*/ 	.short	(.L_39 - .L_38)
	.align		4
.L_38:
        /*00e8*/ 	.word	index@(_Z16cropYPlaneKernelPKhPhiiiii)
        /*00ec*/ 	.word	0x00000000
.L_39:


//--------------------- .nv.compat                --------------------------
	.section	.nv.compat,"",@"SHT_CUDA_COMPAT_INFO"
	.align	4
        /*0000*/ 	.byte	0x02, 0x09, 0x00, 0x00, 0x02, 0x02, 0x02, 0x00, 0x02, 0x05, 0x05, 0x00, 0x03, 0x07, 0x01, 0x01
        /*0010*/ 	.byte	0x02, 0x03, 0x00, 0x00, 0x02, 0x06, 0x01, 0x00, 0x04, 0x0b, 0x08, 0x00, 0x01, 0x00, 0x00, 0x00
        /*0020*/ 	.byte	0x00, 0x00, 0x00, 0x00


//--------------------- .nv.info._Z6ResizeI7ushort2EvyyPhS1_iiiff --------------------------
	.section	.nv.info._Z6ResizeI7ushort2EvyyPhS1_iiiff,"",@"SHT_CUDA_INFO"
	.sectionflags	@""
	.align	4


	//----- nvinfo : EIATTR_CUDA_API_VERSION
	.align		4
        /*0000*/ 	.byte	0x04, 0x37
        /*0002*/ 	.short	(.L_41 - .L_40)
.L_40:
        /*0004*/ 	.word	0x00000082


	//----- nvinfo : EIATTR_KPARAM_INFO
	.align		4
.L_41:
        /*0008*/ 	.byte	0x04, 0x17
        /*000a*/ 	.short	(.L_43 - .L_42)
.L_42:
        /*000c*/ 	.word	0x00000000
        /*0010*/ 	.short	0x0008
        /*0012*/ 	.short	0x0030
        /*0014*/ 	.byte	0x00, 0xf0, 0x11, 0x00


	//----- nvinfo : EIATTR_KPARAM_INFO
	.align		4
.L_43:
        /*0018*/ 	.byte	0x04, 0x17
        /*001a*/ 	.short	(.L_45 - .L_44)
.L_44:
        /*001c*/ 	.word	0x00000000
        /*0020*/ 	.short	0x0007
        /*0022*/ 	.short	0x002c
        /*0024*/ 	.byte	0x00, 0xf0, 0x11, 0x00


	//----- nvinfo : EIATTR_KPARAM_INFO
	.align		4
.L_45:
        /*0028*/ 	.byte	0x04, 0x17
        /*002a*/ 	.short	(.L_47 - .L_46)
.L_46:
        /*002c*/ 	.word	0x00000000
        /*0030*/ 	.short	0x0006
        /*0032*/ 	.short	0x0028
        /*0034*/ 	.byte	0x00, 0xf0, 0x11, 0x00


	//----- nvinfo : EIATTR_KPARAM_INFO
	.align		4
.L_47:
        /*0038*/ 	.byte	0x04, 0x17
        /*003a*/ 	.short	(.L_49 - .L_48)
.L_48:
        /*003c*/ 	.word	0x00000000
        /*0040*/ 	.short	0x0005
        /*0042*/ 	.short	0x0024
        /*0044*/ 	.byte	0x00, 0xf0, 0x11, 0x00


	//----- nvinfo : EIATTR_KPARAM_INFO
	.align		4
.L_49:
        /*0048*/ 	.byte	0x04, 0x17
        /*004a*/ 	.short	(.L_51 - .L_50)
.L_50:
        /*004c*/ 	.word	0x00000000
        /*0050*/ 	.short	0x0004
        /*0052*/ 	.short	0x0020
        /*0054*/ 	.byte	0x00, 0xf0, 0x11, 0x00


	//----- nvinfo : EIATTR_KPARAM_INFO
	.align		4
.L_51:
        /*0058*/ 	.byte	0x04, 0x17
        /*005a*/ 	.short	(.L_53 - .L_52)
.L_52:
        /*005c*/ 	.word	0x00000000
        /*0060*/ 	.short	0x0003
        /*0062*/ 	.short	0x0018
        /*0064*/ 	.byte	0x00, 0xf5, 0x21, 0x00


	//----- nvinfo : EIATTR_KPARAM_INFO
	.align		4
.L_53:
        /*0068*/ 	.byte	0x04, 0x17
        /*006a*/ 	.short	(.L_55 - .L_54)
.L_54:
        /*006c*/ 	.word	0x00000000
        /*0070*/ 	.short	0x0002
        /*0072*/ 	.short	0x0010
        /*0074*/ 	.byte	0x00, 0xf5, 0x21, 0x00


	//----- nvinfo : EIATTR_KPARAM_INFO
	.align		4
.L_55:
        /*0078*/ 	.byte	0x04, 0x17
        /*007a*/ 	.short	(.L_57 - .L_56)
.L_56:
        /*007c*/ 	.word	0x00000000
        /*0080*/ 	.short	0x0001
        /*0082*/ 	.short	0x0008
        /*0084*/ 	.byte	0x00, 0xf0, 0x21, 0x00


	//----- nvinfo : EIATTR_KPARAM_INFO
	.align		4
.L_57:
        /*0088*/ 	.byte	0x04, 0x17
        /*008a*/ 	.short	(.L_59 - .L_58)
.L_58:
        /*008c*/ 	.word	0x00000000
        /*0090*/ 	.short	0x0000
        /*0092*/ 	.short	0x0000
        /*0094*/ 	.byte	0x00, 0xf0, 0x21, 0x00


	//----- nvinfo : EIATTR_SPARSE_MMA_MASK
	.align		4
.L_59:
        /*0098*/ 	.byte	0x03, 0x50
        /*009a*/ 	.short	0x0000


	//----- nvinfo : EIATTR_MAXREG_COUNT
	.align		4
        /*009c*/ 	.byte	0x03, 0x1b
        /*009e*/ 	.short	0x00ff


	//----- nvinfo : EIATTR_MERCURY_ISA_VERSION
	.align		4
        /*00a0*/ 	.byte	0x03, 0x5f
        /*00a2*/ 	.short	0x0101


	//----- nvinfo : EIATTR_VRC_CTA_INIT_COUNT
	.align		4
        /*00a4*/ 	.byte	0x02, 0x4a
	.zero		1
	.zero		1


	//----- nvinfo : EIATTR_EXIT_INSTR_OFFSETS
	.align		4
        /*00a8*/ 	.byte	0x04, 0x1c
        /*00aa*/ 	.short	(.L_61 - .L_60)


	//   ....[0]....
.L_60:
        /*00ac*/ 	.word	0x00000110


	//   ....[1]....
        /*00b0*/ 	.word	0x00000c20


	//----- nvinfo : EIATTR_CRS_STACK_SIZE
	.align		4
.L_61:
        /*00b4*/ 	.byte	0x04, 0x1e
        /*00b6*/ 	.short	(.L_63 - .L_62)
.L_62:
        /*00b8*/ 	.word	0x00000000


	//----- nvinfo : EIATTR_CBANK_PARAM_SIZE
	.align		4
.L_63:
        /*00bc*/ 	.byte	0x03, 0x19
        /*00be*/ 	.short	0x0034


	//----- nvinfo : EIATTR_PARAM_CBANK
	.align		4
        /*00c0*/ 	.byte	0x04, 0x0a
        /*00c2*/ 	.short	(.L_65 - .L_64)
	.align		4
.L_64:
        /*00c4*/ 	.word	index@(.nv.constant0._Z6ResizeI7ushort2EvyyPhS1_iiiff)
        /*00c8*/ 	.short	0x0380
        /*00ca*/ 	.short	0x0034


	//----- nvinfo : EIATTR_SW_WAR
	.align		4
.L_65:
        /*00cc*/ 	.byte	0x04, 0x36
        /*00ce*/ 	.short	(.L_67 - .L_66)
.L_66:
        /*00d0*/ 	.word	0x00000008
.L_67:


//--------------------- .nv.info._Z6ResizeI6uchar2EvyyPhS1_iiiff --------------------------
	.section	.nv.info._Z6ResizeI6uchar2EvyyPhS1_iiiff,"",@"SHT_CUDA_INFO"
	.sectionflags	@""
	.align	4


	//----- nvinfo : EIATTR_CUDA_API_VERSION
	.align		4
        /*0000*/ 	.byte	0x04, 0x37
        /*0002*/ 	.short	(.L_69 - .L_68)
.L_68:
        /*0004*/ 	.word	0x00000082


	//----- nvinfo : EIATTR_KPARAM_INFO
	.align		4
.L_69:
        /*0008*/ 	.byte	0x04, 0x17
        /*000a*/ 	.short	(.L_71 - .L_70)
.L_70:
        /*000c*/ 	.word	0x00000000
        /*0010*/ 	.short	0x0008
        /*0012*/ 	.short	0x0030
        /*0014*/ 	.byte	0x00, 0xf0, 0x11, 0x00


	//----- nvinfo : EIATTR_KPARAM_INFO
	.align		4
.L_71:
        /*0018*/ 	.byte	0x04, 0x17
        /*001a*/ 	.short	(.L_73 - .L_72)
.L_72:
        /*001c*/ 	.word	0x00000000
        /*0020*/ 	.short	0x0007
        /*0022*/ 	.short	0x002c
        /*0024*/ 	.byte	0x00, 0xf0, 0x11, 0x00


	//----- nvinfo : EIATTR_KPARAM_INFO
	.align		4
.L_73:
        /*0028*/ 	.byte	0x04, 0x17
        /*002a*/ 	.short	(.L_75 - .L_74)
.L_74:
        /*002c*/ 	.word	0x00000000
        /*0030*/ 	.short	0x0006
        /*0032*/ 	.short	0x0028
        /*0034*/ 	.byte	0x00, 0xf0, 0x11, 0x00


	//----- nvinfo : EIATTR_KPARAM_INFO
	.align		4
.L_75:
        /*0038*/ 	.byte	0x04, 0x17
        /*003a*/ 	.short	(.L_77 - .L_76)
.L_76:
        /*003c*/ 	.word	0x00000000
        /*0040*/ 	.short	0x0005
        /*0042*/ 	.short	0x0024
        /*0044*/ 	.byte	0x00, 0xf0, 0x11, 0x00


	//----- nvinfo : EIATTR_KPARAM_INFO
	.align		4
.L_77:
        /*0048*/ 	.byte	0x04, 0x17
        /*004a*/ 	.short	(.L_79 - .L_78)
.L_78:
        /*004c*/ 	.word	0x00000000
        /*0050*/ 	.short	0x0004
        /*0052*/ 	.short	0x0020
        /*0054*/ 	.byte	0x00, 0xf0, 0x11, 0x00


	//----- nvinfo : EIATTR_KPARAM_INFO
	.align		4
.L_79:
        /*0058*/ 	.byte	0x04, 0x17
        /*005a*/ 	.short	(.L_81 - .L_80)
.L_80:
        /*005c*/ 	.word	0x00000000
        /*0060*/ 	.short	0x0003
        /*0062*/ 	.short	0x0018
        /*0064*/ 	.byte	0x00, 0xf5, 0x21, 0x00


	//----- nvinfo : EIATTR_KPARAM_INFO
	.align		4
.L_81:
        /*0068*/ 	.byte	0x04, 0x17
        /*006a*/ 	.short	(.L_83 - .L_82)
.L_82:
        /*006c*/ 	.word	0x00000000
        /*0070*/ 	.short	0x0002
        /*0072*/ 	.short	0x0010
        /*0074*/ 	.byte	0x00, 0xf5, 0x21, 0x00


	//----- nvinfo : EIATTR_KPARAM_INFO
	.align		4
.L_83:
        /*0078*/ 	.byte	0x04, 0x17
        /*007a*/ 	.short	(.L_85 - .L_84)
.L_84:
        /*007c*/ 	.word	0x00000000
        /*0080*/ 	.short	0x0001
        /*0082*/ 	.short	0x0008
        /*0084*/ 	.byte	0x00, 0xf0, 0x21, 0x00


	//----- nvinfo : EIATTR_KPARAM_INFO
	.align		4
.L_85:
        /*0088*/ 	.byte	0x04, 0x17
        /*008a*/ 	.short	(.L_87 - .L_86)
.L_86:
        /*008c*/ 	.word	0x00000000
        /*0090*/ 	.short	0x0000
        /*0092*/ 	.short	0x0000
        /*0094*/ 	.byte	0x00, 0xf0, 0x21, 0x00


	//----- nvinfo : EIATTR_SPARSE_MMA_MASK
	.align		4
.L_87:
        /*0098*/ 	.byte	0x03, 0x50
        /*009a*/ 	.short	0x0000


	//----- nvinfo : EIATTR_MAXREG_COUNT
	.align		4
        /*009c*/ 	.byte	0x03, 0x1b
        /*009e*/ 	.short	0x00ff


	//----- nvinfo : EIATTR_MERCURY_ISA_VERSION
	.align		4
        /*00a0*/ 	.byte	0x03, 0x5f
        /*00a2*/ 	.short	0x0101


	//----- nvinfo : EIATTR_VRC_CTA_INIT_COUNT
	.align		4
        /*00a4*/ 	.byte	0x02, 0x4a
	.zero		1
	.zero		1


	//----- nvinfo : EIATTR_EXIT_INSTR_OFFSETS
	.align		4
        /*00a8*/ 	.byte	0x04, 0x1c
        /*00aa*/ 	.short	(.L_89 - .L_88)


	//   ....[0]....
.L_88:
        /*00ac*/ 	.word	0x00000110


	//   ....[1]....
        /*00b0*/ 	.word	0x00000c00


	//----- nvinfo : EIATTR_CRS_STACK_SIZE
	.align		4
.L_89:
        /*00b4*/ 	.byte	0x04, 0x1e
        /*00b6*/ 	.short	(.L_91 - .L_90)
.L_90:
        /*00b8*/ 	.word	0x00000000


	//----- nvinfo : EIATTR_CBANK_PARAM_SIZE
	.align		4
.L_91:
        /*00bc*/ 	.byte	0x03, 0x19
        /*00be*/ 	.short	0x0034


	//----- nvinfo : EIATTR_PARAM_CBANK
	.align		4
        /*00c0*/ 	.byte	0x04, 0x0a
        /*00c2*/ 	.short	(.L_93 - .L_92)
	.align		4
.L_92:
        /*00c4*/ 	.word	index@(.nv.constant0._Z6ResizeI6uchar2EvyyPhS1_iiiff)
        /*00c8*/ 	.short	0x0380
        /*00ca*/ 	.short	0x0034


	//----- nvinfo : EIATTR_SW_WAR
	.align		4
.L_93:
        /*00cc*/ 	.byte	0x04, 0x36
        /*00ce*/ 	.short	(.L_95 - .L_94)
.L_94:
        /*00d0*/ 	.word	0x00000008
.L_95:


//--------------------- .nv.info._Z17cropUVPlaneKernelPKhPhiiiiiii --------------------------
	.section	.nv.info._Z17cropUVPlaneKernelPKhPhiiiiiii,"",@"SHT_CUDA_INFO"
	.sectionflags	@""
	.align	4


	//----- nvinfo : EIATTR_CUDA_API_VERSION
	.align		4
        /*0000*/ 	.byte	0x04, 0x37
        /*0002*/ 	.short	(.L_97 - .L_96)
.L_96:
        /*0004*/ 	.word	0x00000082


	//----- nvinfo : EIATTR_KPARAM_INFO
	.align		4
.L_97:
        /*0008*/ 	.byte	0x04, 0x17
        /*000a*/ 	.short	(.L_99 - .L_98)
.L_98:
        /*000c*/ 	.word	0x00000000
        /*0010*/ 	.short	0x0008
        /*0012*/ 	.short	0x0028
        /*0014*/ 	.byte	0x00, 0xf0, 0x11, 0x00


	//----- nvinfo : EIATTR_KPARAM_INFO
	.align		4
.L_99:
        /*0018*/ 	.byte	0x04, 0x17
        /*001a*/ 	.short	(.L_101 - .L_100)
.L_100:
        /*001c*/ 	.word	0x00000000
        /*0020*/ 	.short	0x0007
        /*0022*/ 	.short	0x0024
        /*0024*/ 	.byte	0x00, 0xf0, 0x11, 0x00


	//----- nvinfo : EIATTR_KPARAM_INFO
	.align		4
.L_101:
        /*0028*/ 	.byte	0x04, 0x17
        /*002a*/ 	.short	(.L_103 - .L_102)
.L_102:
        /*002c*/ 	.word	0x00000000
        /*0030*/ 	.short	0x0006
        /*0032*/ 	.short	0x0020
        /*0034*/ 	.byte	0x00, 0xf0, 0x11, 0x00


	//----- nvinfo : EIATTR_KPARAM_INFO
	.align		4
.L_103:
        /*0038*/ 	.byte	0x04, 0x17
        /*003a*/ 	.short	(.L_105 - .L_104)
.L_104:
        /*003c*/ 	.word	0x00000000
        /*0040*/ 	.short	0x0005
        /*0042*/ 	.short	0x001c
        /*0044*/ 	.byte	0x00, 0xf0, 0x11, 0x00


	//----- nvinfo : EIATTR_KPARAM_INFO
	.align		4
.L_105:
        /*0048*/ 	.byte	0x04, 0x17
        /*004a*/ 	.short	(.L_107 - .L_106)
.L_106:
        /*004c*/ 	.word	0x00000000
        /*0050*/ 	.short	0x0004
        /*0052*/ 	.short	0x0018
        /*0054*/ 	.byte	0x00, 0xf0, 0x11, 0x00


	//----- nvinfo : EIATTR_KPARAM_INFO
	.align		4
.L_107:
        /*0058*/ 	.byte	0x04, 0x17
        /*005a*/ 	.short	(.L_109 - .L_108)
.L_108:
        /*005c*/ 	.word	0x00000000
        /*0060*/ 	.short	0x0003
        /*0062*/ 	.short	0x0014
        /*0064*/ 	.byte	0x00, 0xf0, 0x11, 0x00


	//----- nvinfo : EIATTR_KPARAM_INFO
	.align		4
.L_109:
        /*0068*/ 	.byte	0x04, 0x17
        /*006a*/ 	.short	(.L_111 - .L_110)
.L_110:
        /*006c*/ 	.word	0x00000000
        /*0070*/ 	.short	0x0002
        /*0072*/ 	.short	0x0010
        /*0074*/ 	.byte	0x00, 0xf0, 0x11, 0x00


	//----- nvinfo : EIATTR_KPARAM_INFO
	.align		4
.L_111:
        /*0078*/ 	.byte	0x04, 0x17
        /*007a*/ 	.short	(.L_113 - .L_112)
.L_112:
        /*007c*/ 	.word	0x00000000
        /*0080*/ 	.short	0x0001
        /*0082*/ 	.short	0x0008
        /*0084*/ 	.byte	0x00, 0xf5, 0x21, 0x00


	//----- nvinfo : EIATTR_KPARAM_INFO
	.align		4
.L_113:
        /*0088*/ 	.byte	0x04, 0x17
        /*008a*/ 	.short	(.L_115 - .L_114)
.L_114:
        /*008c*/ 	.word	0x00000000
        /*0090*/ 	.short	0x0000
        /*0092*/ 	.short	0x0000
        /*0094*/ 	.byte	0x00, 0xf5, 0x21, 0x00


	//----- nvinfo : EIATTR_SPARSE_MMA_MASK
	.align		4
.L_115:
        /*0098*/ 	.byte	0x03, 0x50
        /*009a*/ 	.short	0x0000


	//----- nvinfo : EIATTR_MAXREG_COUNT
	.align		4
        /*009c*/ 	.byte	0x03, 0x1b
        /*009e*/ 	.short	0x00ff


	//----- nvinfo : EIATTR_MERCURY_ISA_VERSION
	.align		4
        /*00a0*/ 	.byte	0x03, 0x5f
        /*00a2*/ 	.short	0x0101


	//----- nvinfo : EIATTR_VRC_CTA_INIT_COUNT
	.align		4
        /*00a4*/ 	.byte	0x02, 0x4a
	.zero		1
	.zero		1


	//----- nvinfo : EIATTR_EXIT_INSTR_OFFSETS
	.align		4
        /*00a8*/ 	.byte	0x04, 0x1c
        /*00aa*/ 	.short	(.L_117 - .L_116)


	//   ....[0]....
.L_116:
        /*00ac*/ 	.word	0x000000f0


	//   ....[1]....
        /*00b0*/ 	.word	0x00000280


	//   ....[2]....
        /*00b4*/ 	.word	0x000002b0


	//----- nvinfo : EIATTR_CBANK_PARAM_SIZE
	.align		4
.L_117:
        /*00b8*/ 	.byte	0x03, 0x19
        /*00ba*/ 	.short	0x002c


	//----- nvinfo : EIATTR_PARAM_CBANK
	.align		4
        /*00bc*/ 	.byte	0x04, 0x0a
        /*00be*/ 	.short	(.L_119 - .L_118)
	.align		4
.L_118:
        /*00c0*/ 	.word	index@(.nv.constant0._Z17cropUVPlaneKernelPKhPhiiiiiii)
        /*00c4*/ 	.short	0x0380
        /*00c6*/ 	.short	0x002c


	//----- nvinfo : EIATTR_SW_WAR
	.align		4
.L_119:
        /*00c8*/ 	.byte	0x04, 0x36
        /*00ca*/ 	.short	(.L_121 - .L_120)
.L_120:
        /*00cc*/ 	.word	0x00000008
.L_121:


//--------------------- .nv.info._Z16cropYPlaneKernelPKhPhiiiii --------------------------
	.section	.nv.info._Z16cropYPlaneKernelPKhPhiiiii,"",@"SHT_CUDA_INFO"
	.sectionflags	@""
	.align	4


	//----- nvinfo : EIATTR_CUDA_API_VERSION
	.align		4
        /*0000*/ 	.byte	0x04, 0x37
        /*0002*/ 	.short	(.L_123 - .L_122)
.L_122:
        /*0004*/ 	.word	0x00000082


	//----- nvinfo : EIATTR_KPARAM_INFO
	.align		4
.L_123:
        /*0008*/ 	.byte	0x04, 0x17
        /*000a*/ 	.short	(.L_125 - .L_124)
.L_124:
        /*000c*/ 	.word	0x00000000
        /*0010*/ 	.short	0x0006
        /*0012*/ 	.short	0x0020
        /*0014*/ 	.byte	0x00, 0xf0, 0x11, 0x00


	//----- nvinfo : EIATTR_KPARAM_INFO
	.align		4
.L_125:
        /*0018*/ 	.byte	0x04, 0x17
        /*001a*/ 	.short	(.L_127 - .L_126)
.L_126:
        /*001c*/ 	.word	0x00000000
        /*0020*/ 	.short	0x0005
        /*0022*/ 	.short	0x001c
        /*0024*/ 	.byte	0x00, 0xf0, 0x11, 0x00


	//----- nvinfo : EIATTR_KPARAM_INFO
	.align		4
.L_127:
        /*0028*/ 	.byte	0x04, 0x17
        /*002a*/ 	.short	(.L_129 - .L_128)
.L_128:
        /*002c*/ 	.word	0x00000000
        /*0030*/ 	.short	0x0004
        /*0032*/ 	.short	0x0018
        /*0034*/ 	.byte	0x00, 0xf0, 0x11, 0x00


	//----- nvinfo : EIATTR_KPARAM_INFO
	.align		4
.L_129:
        /*0038*/ 	.byte	0x04, 0x17
        /*003a*/ 	.short	(.L_131 - .L_130)
.L_130:
        /*003c*/ 	.word	0x00000000
        /*0040*/ 	.short	0x0003
        /*0042*/ 	.short	0x0014
        /*0044*/ 	.byte	0x00, 0xf0, 0x11, 0x00


	//----- nvinfo : EIATTR_KPARAM_INFO
	.align		4
.L_131:
        /*0048*/ 	.byte	0x04, 0x17
        /*004a*/ 	.short	(.L_133 - .L_132)
.L_132:
        /*004c*/ 	.word	0x00000000
        /*0050*/ 	.short	0x0002
        /*0052*/ 	.short	0x0010
        /*0054*/ 	.byte	0x00, 0xf0, 0x11, 0x00


	//----- nvinfo : EIATTR_KPARAM_INFO
	.align		4
.L_133:
        /*0058*/ 	.byte	0x04, 0x17
        /*005a*/ 	.short	(.L_135 - .L_134)
.L_134:
        /*005c*/ 	.word	0x00000000
        /*0060*/ 	.short	0x0001
        /*0062*/ 	.short	0x0008
        /*0064*/ 	.byte	0x00, 0xf5, 0x21, 0x00


	//----- nvinfo : EIATTR_KPARAM_INFO
	.align		4
.L_135:
        /*0068*/ 	.byte	0x04, 0x17
        /*006a*/ 	.short	(.L_137 - .L_136)
.L_136:
        /*006c*/ 	.word	0x00000000
        /*0070*/ 	.short	0x0000
        /*0072*/ 	.short	0x0000
        /*0074*/ 	.byte	0x00, 0xf5, 0x21, 0x00


	//----- nvinfo : EIATTR_SPARSE_MMA_MASK
	.align		4
.L_137:
        /*0078*/ 	.byte	0x03, 0x50
        /*007a*/ 	.short	0x0000


	//----- nvinfo : EIATTR_MAXREG_COUNT
	.align		4
        /*007c*/ 	.byte	0x03, 0x1b
        /*007e*/ 	.short	0x00ff


	//----- nvinfo : EIATTR_MERCURY_ISA_VERSION
	.align		4
        /*0080*/ 	.byte	0x03, 0x5f
        /*0082*/ 	.short	0x0101


	//----- nvinfo : EIATTR_VRC_CTA_INIT_COUNT
	.align		4
        /*0084*/ 	.byte	0x02, 0x4a
	.zero		1
	.zero		1


	//----- nvinfo : EIATTR_EXIT_INSTR_OFFSETS
	.align		4
        /*0088*/ 	.byte	0x04, 0x1c
        /*008a*/ 	.short	(.L_139 - .L_138)


	//   ....[0]....
.L_138:
        /*008c*/ 	.word	0x000000d0


	//   ....[1]....
        /*0090*/ 	.word	0x000001d0


	//----- nvinfo : EIATTR_CBANK_PARAM_SIZE
	.align		4
.L_139:
        /*0094*/ 	.byte	0x03, 0x19
        /*0096*/ 	.short	0x0024


	//----- nvinfo : EIATTR_PARAM_CBANK
	.align		4
        /*0098*/ 	.byte	0x04, 0x0a
        /*009a*/ 	.short	(.L_141 - .L_140)
	.align		4
.L_140:
        /*009c*/ 	.word	index@(.nv.constant0._Z16cropYPlaneKernelPKhPhiiiii)
        /*00a0*/ 	.short	0x0380
        /*00a2*/ 	.short	0x0024


	//----- nvinfo : EIATTR_SW_WAR
	.align		4
.L_141:
        /*00a4*/ 	.byte	0x04, 0x36
        /*00a6*/ 	.short	(.L_143 - .L_142)
.L_142:
        /*00a8*/ 	.word	0x00000008
.L_143:


//--------------------- .nv.info._Z8Scale_uvyPhiiiff --------------------------
	.section	.nv.info._Z8Scale_uvyPhiiiff,"",@"SHT_CUDA_INFO"
	.sectionflags	@""
	.align	4


	//----- nvinfo : EIATTR_CUDA_API_VERSION
	.align		4
        /*0000*/ 	.byte	0x04, 0x37
        /*0002*/ 	.short	(.L_145 - .L_144)
.L_144:
        /*0004*/ 	.word	0x00000082


	//----- nvinfo : EIATTR_KPARAM_INFO
	.align		4
.L_145:
        /*0008*/ 	.byte	0x04, 0x17
        /*000a*/ 	.short	(.L_147 - .L_146)
.L_146:
        /*000c*/ 	.word	0x00000000
        /*0010*/ 	.short	0x0006
        /*0012*/ 	.short	0x0020
        /*0014*/ 	.byte	0x00, 0xf0, 0x11, 0x00


	//----- nvinfo : EIATTR_KPARAM_INFO
	.align		4
.L_147:
        /*0018*/ 	.byte	0x04, 0x17
        /*001a*/ 	.short	(.L_149 - .L_148)
.L_148:
        /*001c*/ 	.word	0x00000000
        /*0020*/ 	.short	0x0005
        /*0022*/ 	.short	0x001c
        /*0024*/ 	.byte	0x00, 0xf0, 0x11, 0x00


	//----- nvinfo : EIATTR_KPARAM_INFO
	.align		4
.L_149:
        /*0028*/ 	.byte	0x04, 0x17
        /*002a*/ 	.short	(.L_151 - .L_150)
.L_150:
        /*002c*/ 	.word	0x00000000
        /*0030*/ 	.short	0x0004
        /*0032*/ 	.short	0x0018
        /*0034*/ 	.byte	0x00, 0xf0, 0x11, 0x00


	//----- nvinfo : EIATTR_KPARAM_INFO
	.align		4
.L_151:
        /*0038*/ 	.byte	0x04, 0x17
        /*003a*/ 	.short	(.L_153 - .L_152)
.L_152:
        /*003c*/ 	.word	0x00000000
        /*0040*/ 	.short	0x0003
        /*0042*/ 	.short	0x0014
        /*0044*/ 	.byte	0x00, 0xf0, 0x11, 0x00


	//----- nvinfo : EIATTR_KPARAM_INFO
	.align		4
.L_153:
        /*0048*/ 	.byte	0x04, 0x17
        /*004a*/ 	.short	(.L_155 - .L_154)
.L_154:
        /*004c*/ 	.word	0x00000000
        /*0050*/ 	.short	0x0002
        /*0052*/ 	.short	0x0010
        /*0054*/ 	.byte	0x00, 0xf0, 0x11, 0x00


	//----- nvinfo : EIATTR_KPARAM_INFO
	.align		4
.L_155:
        /*0058*/ 	.byte	0x04, 0x17
        /*005a*/ 	.short	(.L_157 - .L_156)
.L_156:
        /*005c*/ 	.word	0x00000000
        /*0060*/ 	.short	0x0001
        /*0062*/ 	.short	0x0008
        /*0064*/ 	.byte	0x00, 0xf5, 0x21, 0x00


	//----- nvinfo : EIATTR_KPARAM_INFO
	.align		4
.L_157:
        /*0068*/ 	.byte	0x04, 0x17
        /*006a*/ 	.short	(.L_159 - .L_158)
.L_158:
        /*006c*/ 	.word	0x00000000
        /*0070*/ 	.short	0x0000
        /*0072*/ 	.short	0x0000
        /*0074*/ 	.byte	0x00, 0xf0, 0x21, 0x00


	//----- nvinfo : EIATTR_SPARSE_MMA_MASK
	.align		4
.L_159:
        /*0078*/ 	.byte	0x03, 0x50
        /*007a*/ 	.short	0x0000


	//----- nvinfo : EIATTR_MAXREG_COUNT
	.align		4
        /*007c*/ 	.byte	0x03, 0x1b
        /*007e*/ 	.short	0x00ff


	//----- nvinfo : EIATTR_MERCURY_ISA_VERSION
	.align		4
        /*0080*/ 	.byte	0x03, 0x5f
        /*0082*/ 	.short	0x0101


	//----- nvinfo : EIATTR_VRC_CTA_INIT_COUNT
	.align		4
        /*0084*/ 	.byte	0x02, 0x4a
	.zero		1
	.zero		1


	//----- nvinfo : EIATTR_EXIT_INSTR_OFFSETS
	.align		4
        /*0088*/ 	.byte	0x04, 0x1c
        /*008a*/ 	.short	(.L_161 - .L_160)


	//   ....[0]....
.L_160:
        /*008c*/ 	.word	0x000000d0


	//   ....[1]....
        /*0090*/ 	.word	0x00000290


	//----- nvinfo : EIATTR_CBANK_PARAM_SIZE
	.align		4
.L_161:
        /*0094*/ 	.byte	0x03, 0x19
        /*0096*/ 	.short	0x0024


	//----- nvinfo : EIATTR_PARAM_CBANK
	.align		4
        /*0098*/ 	.byte	0x04, 0x0a
        /*009a*/ 	.short	(.L_163 - .L_162)
	.align		4
.L_162:
        /*009c*/ 	.word	index@(.nv.constant0._Z8Scale_uvyPhiiiff)
        /*00a0*/ 	.short	0x0380
        /*00a2*/ 	.short	0x0024


	//----- nvinfo : EIATTR_SW_WAR
	.align		4
.L_163:
        /*00a4*/ 	.byte	0x04, 0x36
        /*00a6*/ 	.short	(.L_165 - .L_164)
.L_164:
        /*00a8*/ 	.word	0x00000008
.L_165:


//--------------------- .nv.info._Z5ScaleyPhiiiff --------------------------
	.section	.nv.info._Z5ScaleyPhiiiff,"",@"SHT_CUDA_INFO"
	.sectionflags	@""
	.align	4


	//----- nvinfo : EIATTR_CUDA_API_VERSION
	.align		4
        /*0000*/ 	.byte	0x04, 0x37
        /*0002*/ 	.short	(.L_167 - .L_166)
.L_166:
        /*0004*/ 	.word	0x00000082


	//----- nvinfo : EIATTR_KPARAM_INFO
	.align		4
.L_167:
        /*0008*/ 	.byte	0x04, 0x17
        /*000a*/ 	.short	(.L_169 - .L_168)
.L_168:
        /*000c*/ 	.word	0x00000000
        /*0010*/ 	.short	0x0006
        /*0012*/ 	.short	0x0020
        /*0014*/ 	.byte	0x00, 0xf0, 0x11, 0x00


	//----- nvinfo : EIATTR_KPARAM_INFO
	.align		4
.L_169:
        /*0018*/ 	.byte	0x04, 0x17
        /*001a*/ 	.short	(.L_171 - .L_170)
.L_170:
        /*001c*/ 	.word	0x00000000
        /*0020*/ 	.short	0x0005
        /*0022*/ 	.short	0x001c
        /*0024*/ 	.byte	0x00, 0xf0, 0x11, 0x00


	//----- nvinfo : EIATTR_KPARAM_INFO
	.align		4
.L_171:
        /*0028*/ 	.byte	0x04, 0x17
        /*002a*/ 	.short	(.L_173 - .L_172)
.L_172:
        /*002c*/ 	.word	0x00000000
        /*0030*/ 	.short	0x0004
        /*0032*/ 	.short	0x0018
        /*0034*/ 	.byte	0x00, 0xf0, 0x11, 0x00


	//----- nvinfo : EIATTR_KPARAM_INFO
	.align		4
.L_173:
        /*0038*/ 	.byte	0x04, 0x17
        /*003a*/ 	.short	(.L_175 - .L_174)
.L_174:
        /*003c*/ 	.word	0x00000000
        /*0040*/ 	.short	0x0003
        /*0042*/ 	.short	0x0014
        /*0044*/ 	.byte	0x00, 0xf0, 0x11, 0x00


	//----- nvinfo : EIATTR_KPARAM_INFO
	.align		4
.L_175:
        /*0048*/ 	.byte	0x04, 0x17
        /*004a*/ 	.short	(.L_177 - .L_176)
.L_176:
        /*004c*/ 	.word	0x00000000
        /*0050*/ 	.short	0x0002
        /*0052*/ 	.short	0x0010
        /*0054*/ 	.byte	0x00, 0xf0, 0x11, 0x00


	//----- nvinfo : EIATTR_KPARAM_INFO
	.align		4
.L_177:
        /*0058*/ 	.byte	0x04, 0x17
        /*005a*/ 	.short	(.L_179 - .L_178)
.L_178:
        /*005c*/ 	.word	0x00000000
        /*0060*/ 	.short	0x0001
        /*0062*/ 	.short	0x0008
        /*0064*/ 	.byte	0x00, 0xf5, 0x21, 0x00


	//----- nvinfo : EIATTR_KPARAM_INFO
	.align		4
.L_179:
        /*0068*/ 	.byte	0x04, 0x17
        /*006a*/ 	.short	(.L_181 - .L_180)
.L_180:
        /*006c*/ 	.word	0x00000000
        /*0070*/ 	.short	0x0000
        /*0072*/ 	.short	0x0000
        /*0074*/ 	.byte	0x00, 0xf0, 0x21, 0x00


	//----- nvinfo : EIATTR_SPARSE_MMA_MASK
	.align		4
.L_181:
        /*0078*/ 	.byte	0x03, 0x50
        /*007a*/ 	.short	0x0000


	//----- nvinfo : EIATTR_MAXREG_COUNT
	.align		4
        /*007c*/ 	.byte	0x03, 0x1b
        /*007e*/ 	.short	0x00ff


	//----- nvinfo : EIATTR_MERCURY_ISA_VERSION
	.align		4
        /*0080*/ 	.byte	0x03, 0x5f
        /*0082*/ 	.short	0x0101


	//----- nvinfo : EIATTR_VRC_CTA_INIT_COUNT
	.align		4
        /*0084*/ 	.byte	0x02, 0x4a
	.zero		1
	.zero		1


	//----- nvinfo : EIATTR_EXIT_INSTR_OFFSETS
	.align		4
        /*0088*/ 	.byte	0x04, 0x1c
        /*008a*/ 	.short	(.L_183 - .L_182)


	//   ....[0]....
.L_182:
        /*008c*/ 	.word	0x000000d0


	//   ....[1]....
        /*0090*/ 	.word	0x00000240


	//----- nvinfo : EIATTR_CBANK_PARAM_SIZE
	.align		4
.L_183:
        /*0094*/ 	.byte	0x03, 0x19
        /*0096*/ 	.short	0x0024


	//----- nvinfo : EIATTR_PARAM_CBANK
	.align		4
        /*0098*/ 	.byte	0x04, 0x0a
        /*009a*/ 	.short	(.L_185 - .L_184)
	.align		4
.L_184:
        /*009c*/ 	.word	index@(.nv.constant0._Z5ScaleyPhiiiff)
        /*00a0*/ 	.short	0x0380
        /*00a2*/ 	.short	0x0024


	//----- nvinfo : EIATTR_SW_WAR
	.align		4
.L_185:
        /*00a4*/ 	.byte	0x04, 0x36
        /*00a6*/ 	.short	(.L_187 - .L_186)
.L_186:
        /*00a8*/ 	.word	0x00000008
.L_187:


//--------------------- .nv.callgraph             --------------------------
	.section	.nv.callgraph,"",@"SHT_CUDA_CALLGRAPH"
	.align	4
	.sectionentsize	8
	.align		4
        /*0000*/ 	.word	0x00000000
	.align		4
        /*0004*/ 	.word	0xffffffff
	.align		4
        /*0008*/ 	.word	0x00000000
	.align		4
        /*000c*/ 	.word	0xfffffffe
	.align		4
        /*0010*/ 	.word	0x00000000
	.align		4
        /*0014*/ 	.word	0xfffffffd
	.align		4
        /*0018*/ 	.word	0x00000000
	.align		4
        /*001c*/ 	.word	0xfffffffc


//--------------------- .text._Z6ResizeI7ushort2EvyyPhS1_iiiff --------------------------
	.section	.text._Z6ResizeI7ushort2EvyyPhS1_iiiff,"ax",@progbits
	.align	128
.text._Z6ResizeI7ushort2EvyyPhS1_iiiff:
        .type           _Z6ResizeI7ushort2EvyyPhS1_iiiff,@function
        .size           _Z6ResizeI7ushort2EvyyPhS1_iiiff,(.L_x_52 - _Z6ResizeI7ushort2EvyyPhS1_iiiff)
        .other          _Z6ResizeI7ushort2EvyyPhS1_iiiff,@"STO_CUDA_ENTRY STV_DEFAULT"
_Z6ResizeI7ushort2EvyyPhS1_iiiff:
[----:B------:R-:W-:Y:S01]  /*0000*/  LDC R1, c[0x0][0x37c] ;  /* 0x0000df00ff017b82 */ /* 0x000fe20000000800 */
[----:B------:R-:W0:Y:S07]  /*0010*/  S2R R5, SR_TID.Y ;  /* 0x0000000000057919 */ /* 0x000e2e0000002200 */
[----:B------:R-:W1:Y:S01]  /*0020*/  LDC R10, c[0x0][0x360] ;  /* 0x0000d800ff0a7b82 */ /* 0x000e620000000800 */
[----:B------:R-:W2:Y:S01]  /*0030*/  LDCU UR5, c[0x0][0x3a8] ;  /* 0x00007500ff0577ac */ /* 0x000ea20008000800 */
[----:B------:R-:W1:Y:S01]  /*0040*/  S2R R3, SR_TID.X ;  /* 0x0000000000037919 */ /* 0x000e620000002100 */
[----:B------:R-:W3:Y:S05]  /*0050*/  LDCU UR4, c[0x0][0x3a4] ;  /* 0x00007480ff0477ac */ /* 0x000eea0008000800 */
[----:B------:R-:W0:Y:S08]  /*0060*/  S2UR UR7, SR_CTAID.Y ;  /* 0x00000000000779c3 */ /* 0x000e300000002600 */
[----:B------:R-:W0:Y:S01]  /*0070*/  LDC R8, c[0x0][0x364] ;  /* 0x0000d900ff087b82 */ /* 0x000e220000000800 */
[----:B--2---:R-:W-:-:S02]  /*0080*/  ULEA.HI UR5, UR5, UR5, URZ, 0x1 ;  /* 0x0000000505057291 */ /* 0x004fc4000f8f08ff */
[----:B---3--:R-:W-:-:S05]  /*0090*/  ULEA.HI UR4, UR4, UR4, URZ, 0x1 ;  /* 0x0000000404047291 */ /* 0x008fca000f8f08ff */
[----:B------:R-:W1:Y:S01]  /*00a0*/  S2UR UR6, SR_CTAID.X ;  /* 0x00000000000679c3 */ /* 0x000e620000002500 */
[----:B------:R-:W-:Y:S02]  /*00b0*/  USHF.R.S32.HI UR5, URZ, 0x1, UR5 ;  /* 0x00000001ff057899 */ /* 0x000fe40008011405 */
[----:B------:R-:W-:Y:S01]  /*00c0*/  USHF.R.S32.HI UR4, URZ, 0x1, UR4 ;  /* 0x00000001ff047899 */ /* 0x000fe20008011404 */
[----:B0-----:R-:W-:-:S05]  /*00d0*/  IMAD R8, R8, UR7, R5 ;  /* 0x0000000708087c24 */ /* 0x001fca000f8e0205 */
[----:B------:R-:W-:Y:S01]  /*00e0*/  ISETP.GE.AND P0, PT, R8, UR5, PT ;  /* 0x0000000508007c0c */ /* 0x000fe2000bf06270 */
[----:B-1----:R-:W-:-:S05]  /*00f0*/  IMAD R10, R10, UR6, R3 ;  /* 0x000000060a0a7c24 */ /* 0x002fca000f8e0203 */
[----:B------:R-:W-:-:S13]  /*0100*/  ISETP.GE.OR P0, PT, R10, UR4, P0 ;  /* 0x000000040a007c0c */ /* 0x000fda0008706670 */
[----:B------:R-:W-:Y:S05]  /*0110*/  @P0 EXIT ;  /* 0x000000000000094d */ /* 0x000fea0003800000 */
[----:B------:R-:W0:Y:S01]  /*0120*/  LDC R5, c[0x0][0x3ac] ;  /* 0x0000eb00ff057b82 */ /* 0x000e220000000800 */
[----:B------:R-:W-:Y:S01]  /*0130*/  IMAD.SHL.U32 R9, R10, 0x2, RZ ;  /* 0x000000020a097824 */ /* 0x000fe200078e00ff */
[----:B------:R-:W-:Y:S01]  /*0140*/  BSSY.RECONVERGENT B0, `(.L_x_0) ;  /* 0x0000010000007945 */ /* 0x000fe20003800200 */
[----:B------:R-:W-:-:S03]  /*0150*/  IMAD.SHL.U32 R11, R8, 0x2, RZ ;  /* 0x00000002080b7824 */ /* 0x000fc600078e00ff */
[----:B------:R-:W-:Y:S01]  /*0160*/  I2FP.F32.S32 R0, R9 ;  /* 0x0000000900007245 */ /* 0x000fe20000201400 */
[----:B0-----:R-:W0:Y:S08]  /*0170*/  MUFU.RCP R2, R5 ;  /* 0x0000000500027308 */ /* 0x001e300000001000 */
[----:B------:R-:W1:Y:S01]  /*0180*/  FCHK P0, R0, R5 ;  /* 0x0000000500007302 */ /* 0x000e620000000000 */
[----:B0-----:R-:W-:-:S04]  /*0190*/  FFMA R3, R2, -R5, 1 ;  /* 0x3f80000002037423 */ /* 0x001fc80000000805 */
[----:B------:R-:W-:-:S04]  /*01a0*/  FFMA R3, R2, R3, R2 ;  /* 0x0000000302037223 */ /* 0x000fc80000000002 */
[----:B------:R-:W-:-:S04]  /*01b0*/  FFMA R2, R0, R3, RZ ;  /* 0x0000000300027223 */ /* 0x000fc800000000ff */
[----:B------:R-:W-:-:S04]  /*01c0*/  FFMA R4, R2, -R5, R0 ;  /* 0x8000000502047223 */ /* 0x000fc80000000000 */
[----:B------:R-:W-:Y:S01]  /*01d0*/  FFMA R4, R3, R4, R2 ;  /* 0x0000000403047223 */ /* 0x000fe20000000002 */
[----:B-1----:R-:W-:Y:S06]  /*01e0*/  @!P0 BRA `(.L_x_1) ;  /* 0x0000000000148947 */ /* 0x002fec0003800000 */
[----:B------:R-:W0:Y:S01]  /*01f0*/  LDCU UR4, c[0x0][0x3ac] ;  /* 0x00007580ff0477ac */ /* 0x000e220008000800 */
[----:B------:R-:W-:Y:S02]  /*0200*/  MOV R14, 0x230 ;  /* 0x00000230000e7802 */ /* 0x000fe40000000f00 */
[----:B0-----:R-:W-:-:S07]  /*0210*/  MOV R3, UR4 ;  /* 0x0000000400037c02 */ /* 0x001fce0008000f00 */
[----:B------:R-:W-:Y:S05]  /*0220*/  CALL.REL.NOINC `($__internal_0_$__cuda_sm3x_div_rn_noftz_f32_slowpath) ;  /* 0x0000000800807944 */ /* 0x000fea0003c00000 */
[----:B------:R-:W-:-:S07]  /*0230*/  IMAD.MOV.U32 R4, RZ, RZ, R0 ;  /* 0x000000ffff047224 */ /* 0x000fce00078e0000 */
.L_x_1:
[----:B------:R-:W-:Y:S05]  /*0240*/  BSYNC.RECONVERGENT B0 ;  /* 0x0000000000007941 */ /* 0x000fea0003800200 */
.L_x_0:
[----:B------:R-:W0:Y:S01]  /*0250*/  LDC R7, c[0x0][0x3b0] ;  /* 0x0000ec00ff077b82 */ /* 0x000e220000000800 */
[----:B------:R-:W-:Y:S01]  /*0260*/  I2FP.F32.U32 R0, R11 ;  /* 0x0000000b00007245 */ /* 0x000fe20000201000 */
[----:B------:R-:W-:Y:S01]  /*0270*/  BSSY.RECONVERGENT B0, `(.L_x_2) ;  /* 0x000000f000007945 */ /* 0x000fe20003800200 */
[----:B------:R-:W-:Y:S01]  /*0280*/  FADD R4, R4, 0.5 ;  /* 0x3f00000004047421 */ /* 0x000fe20000000000 */
        /* <DEDUP_REMOVED lines=9> */
[----:B------:R-:W-:Y:S01]  /*0320*/  MOV R14, 0x350 ;  /* 0x00000350000e7802 */ /* 0x000fe20000000f00 */
[----:B0-----:R-:W-:-:S07]  /*0330*/  IMAD.U32 R3, RZ, RZ, UR4 ;  /* 0x00000004ff037e24 */ /* 0x001fce000f8e00ff */
[----:B------:R-:W-:Y:S05]  /*0340*/  CALL.REL.NOINC `($__internal_0_$__cuda_sm3x_div_rn_noftz_f32_slowpath) ;  /* 0x0000000800387944 */ /* 0x000fea0003c00000 */
[----:B------:R-:W-:-:S07]  /*0350*/  MOV R5, R0 ;  /* 0x0000000000057202 */ /* 0x000fce0000000f00 */
.L_x_3:
[----:B------:R-:W-:Y:S05]  /*0360*/  BSYNC.RECONVERGENT B0 ;  /* 0x0000000000007941 */ /* 0x000fea0003800200 */
.L_x_2:
[----:B------:R-:W0:Y:S01]  /*0370*/  LDCU UR4, c[0x0][0x380] ;  /* 0x00007000ff0477ac */ /* 0x000e220008000800 */
[----:B------:R-:W-:Y:S02]  /*0380*/  IMAD.MOV.U32 R2, RZ, RZ, -0x3e000000 ;  /* 0xc2000000ff027424 */ /* 0x000fe400078e00ff */
[----:B------:R-:W-:Y:S01]  /*0390*/  FADD R5, R5, 0.5 ;  /* 0x3f00000005057421 */ /* 0x000fe20000000000 */
[----:B------:R-:W-:-:S03]  /*03a0*/  UMOV UR5, URZ ;  /* 0x000000ff00057c82 */ /* 0x000fc60008000000 */
[----:B0-----:R-:W5:Y:S01]  /*03b0*/  TEX.LL RZ, R2, R4, R2, UR4, 2D, 0x1 ;  /* 0x28ff040204027f60 */ /* 0x001f6200089e01ff */
[----:B------:R-:W0:Y:S01]  /*03c0*/  LDC R14, c[0x0][0x3ac] ;  /* 0x0000eb00ff0e7b82 */ /* 0x000e220000000800 */
[----:B------:R-:W-:Y:S01]  /*03d0*/  VIADD R0, R9, 0x1 ;  /* 0x0000000109007836 */ /* 0x000fe20000000000 */
[----:B------:R-:W1:Y:S01]  /*03e0*/  LDCU.64 UR6, c[0x0][0x358] ;  /* 0x00006b00ff0677ac */ /* 0x000e620008000a00 */
[----:B------:R-:W-:Y:S03]  /*03f0*/  BSSY.RECONVERGENT B0, `(.L_x_4) ;  /* 0x0000011000007945 */ /* 0x000fe60003800200 */
[----:B------:R-:W-:Y:S01]  /*0400*/  I2FP.F32.S32 R3, R0 ;  /* 0x0000000000037245 */ /* 0x000fe20000201400 */
[----:B0-----:R-:W0:Y:S08]  /*0410*/  MUFU.RCP R7, R14 ;  /* 0x0000000e00077308 */ /* 0x001e300000001000 */
[----:B------:R-:W2:Y:S01]  /*0420*/  FCHK P0, R3, R14 ;  /* 0x0000000e03007302 */ /* 0x000ea20000000000 */
[----:B0-----:R-:W-:-:S04]  /*0430*/  FFMA R6, R7, -R14, 1 ;  /* 0x3f80000007067423 */ /* 0x001fc8000000080e */
[----:B------:R-:W-:-:S04]  /*0440*/  FFMA R0, R7, R6, R7 ;  /* 0x0000000607007223 */ /* 0x000fc80000000007 */
[----:B------:R-:W-:-:S04]  /*0450*/  FFMA R6, R0, R3, RZ ;  /* 0x0000000300067223 */ /* 0x000fc800000000ff */
[----:B------:R-:W-:-:S04]  /*0460*/  FFMA R7, R6, -R14, R3 ;  /* 0x8000000e06077223 */ /* 0x000fc80000000003 */
[----:B------:R-:W-:Y:S01]  /*0470*/  FFMA R0, R0, R7, R6 ;  /* 0x0000000700007223 */ /* 0x000fe20000000006 */
[----:B-----5:R-:W-:-:S04]  /*0480*/  FMUL R2, R2, 65535 ;  /* 0x477fff0002027820 */ /* 0x020fc80000400000 */
[----:B------:R0:W3:Y:S01]  /*0490*/  F2I.U32.TRUNC.NTZ R12, R2 ;  /* 0x00000002000c7305 */ /* 0x0000e2000020f000 */
[----:B-12---:R-:W-:Y:S05]  /*04a0*/  @!P0 BRA `(.L_x_5) ;  /* 0x0000000000148947 */ /* 0x006fea0003800000 */
[----:B------:R-:W1:Y:S01]  /*04b0*/  LDCU UR4, c[0x0][0x3ac] ;  /* 0x00007580ff0477ac */ /* 0x000e620008000800 */
[----:B------:R-:W-:Y:S02]  /*04c0*/  MOV R0, R3 ;  /* 0x0000000300007202 */ /* 0x000fe40000000f00 */
[----:B------:R-:W-:Y:S01]  /*04d0*/  MOV R14, 0x500 ;  /* 0x00000500000e7802 */ /* 0x000fe20000000f00 */
[----:B-1----:R-:W-:-:S07]  /*04e0*/  IMAD.U32 R3, RZ, RZ, UR4 ;  /* 0x00000004ff037e24 */ /* 0x002fce000f8e00ff */
[----:B0--3--:R-:W-:Y:S05]  /*04f0*/  CALL.REL.NOINC `($__internal_0_$__cuda_sm3x_div_rn_noftz_f32_slowpath) ;  /* 0x0000000400cc7944 */ /* 0x009fea0003c00000 */
.L_x_5:
[----:B------:R-:W-:Y:S05]  /*0500*/  BSYNC.RECONVERGENT B0 ;  /* 0x0000000000007941 */ /* 0x000fea0003800200 */
.L_x_4:
[----:B------:R-:W1:Y:S01]  /*0510*/  LDCU UR4, c[0x0][0x380] ;  /* 0x00007000ff0477ac */ /* 0x000e620008000800 */
[----:B------:R-:W-:Y:S01]  /*0520*/  MOV R3, R5 ;  /* 0x0000000500037202 */ /* 0x000fe20000000f00 */
[----:B------:R-:W-:Y:S02]  /*0530*/  IMAD.MOV.U32 R13, RZ, RZ, -0x3e000000 ;  /* 0xc2000000ff0d7424 */ /* 0x000fe400078e00ff */
[----:B0-----:R-:W-:Y:S01]  /*0540*/  FADD R2, R0, 0.5 ;  /* 0x3f00000000027421 */ /* 0x001fe20000000000 */
[----:B------:R-:W-:-:S03]  /*0550*/  UMOV UR5, URZ ;  /* 0x000000ff00057c82 */ /* 0x000fc60008000000 */
[----:B-1----:R0:W5:Y:S01]  /*0560*/  TEX.LL RZ, R3, R2, R13, UR4, 2D, 0x1 ;  /* 0x28ff040d02037f60 */ /* 0x00216200089e01ff */
[----:B------:R-:W1:Y:S01]  /*0570*/  LDC R16, c[0x0][0x3b0] ;  /* 0x0000ec00ff107b82 */ /* 0x000e620000000800 */
[----:B------:R-:W2:Y:S01]  /*0580*/  LDCU.64 UR8, c[0x0][0x390] ;  /* 0x00007200ff0877ac */ /* 0x000ea20008000a00 */
[----:B------:R-:W-:Y:S01]  /*0590*/  BSSY.RECONVERGENT B0, `(.L_x_6) ;  /* 0x000001a000007945 */ /* 0x000fe20003800200 */
[----:B0-----:R-:W0:Y:S01]  /*05a0*/  LDCU UR4, c[0x0][0x3a0] ;  /* 0x00007400ff0477ac */ /* 0x001e220008000800 */
[----:B-1----:R-:W-:Y:S01]  /*05b0*/  MUFU.RCP R17, R16 ;  /* 0x0000001000117308 */ /* 0x002fe20000001000 */
[C---:B0-----:R-:W-:Y:S02]  /*05c0*/  IMAD R6, R11.reuse, UR4, RZ ;  /* 0x000000040b067c24 */ /* 0x041fe4000f8e02ff */
[----:B------:R-:W-:-:S03]  /*05d0*/  VIADD R11, R11, 0x1 ;  /* 0x000000010b0b7836 */ /* 0x000fc60000000000 */
[--C-:B------:R-:W-:Y:S02]  /*05e0*/  SHF.R.S32.HI R7, RZ, 0x1f, R6.reuse ;  /* 0x0000001fff077819 */ /* 0x100fe40000011406 */
[----:B------:R-:W-:Y:S01]  /*05f0*/  I2FP.F32.U32 R11, R11 ;  /* 0x0000000b000b7245 */ /* 0x000fe20000201000 */
[----:B------:R-:W-:-:S03]  /*0600*/  IMAD.WIDE R14, R9, 0x2, R6 ;  /* 0x00000002090e7825 */ /* 0x000fc600078e0206 */
[----:B--2---:R-:W-:-:S04]  /*0610*/  IADD3 R14, P0, PT, R14, UR8, RZ ;  /* 0x000000080e0e7c10 */ /* 0x004fc8000ff1e0ff */
[----:B------:R-:W-:-:S08]  /*0620*/  IADD3.X R15, PT, PT, R15, UR9, RZ, P0, !PT ;  /* 0x000000090f0f7c10 */ /* 0x000fd000087fe4ff */
[----:B------:R-:W-:Y:S01]  /*0630*/  FCHK P0, R11, R16 ;  /* 0x000000100b007302 */ /* 0x000fe20000000000 */
[----:B-----5:R-:W-:-:S07]  /*0640*/  FMUL R0, R3, 65535 ;  /* 0x477fff0003007820 */ /* 0x020fce0000400000 */
[----:B------:R-:W3:Y:S02]  /*0650*/  F2I.U32.TRUNC.NTZ R5, R0 ;  /* 0x0000000000057305 */ /* 0x000ee4000020f000 */
[----:B---3--:R-:W-:Y:S01]  /*0660*/  PRMT R5, R12, 0x5410, R5 ;  /* 0x000054100c057816 */ /* 0x008fe20000000005 */
[----:B------:R-:W-:-:S04]  /*0670*/  FFMA R12, R17, -R16, 1 ;  /* 0x3f800000110c7423 */ /* 0x000fc80000000810 */
[----:B------:R0:W-:Y:S01]  /*0680*/  STG.E desc[UR6][R14.64], R5 ;  /* 0x000000050e007986 */ /* 0x0001e2000c101906 */
[----:B------:R-:W-:-:S04]  /*0690*/  FFMA R0, R17, R12, R17 ;  /* 0x0000000c11007223 */ /* 0x000fc80000000011 */
[----:B------:R-:W-:-:S04]  /*06a0*/  FFMA R12, R0, R11, RZ ;  /* 0x0000000b000c7223 */ /* 0x000fc800000000ff */
[----:B------:R-:W-:-:S04]  /*06b0*/  FFMA R3, R12, -R16, R11 ;  /* 0x800000100c037223 */ /* 0x000fc8000000000b */
[----:B------:R-:W-:Y:S01]  /*06c0*/  FFMA R0, R0, R3, R12 ;  /* 0x0000000300007223 */ /* 0x000fe2000000000c */
[----:B0-----:R-:W-:Y:S06]  /*06d0*/  @!P0 BRA `(.L_x_7) ;  /* 0x0000000000148947 */ /* 0x001fec0003800000 */
[----:B------:R-:W0:Y:S01]  /*06e0*/  LDCU UR4, c[0x0][0x3b0] ;  /* 0x00007600ff0477ac */ /* 0x000e220008000800 */
[----:B------:R-:W-:Y:S01]  /*06f0*/  IMAD.MOV.U32 R0, RZ, RZ, R11 ;  /* 0x000000ffff007224 */ /* 0x000fe200078e000b */
[----:B------:R-:W-:Y:S02]  /*0700*/  MOV R14, 0x730 ;  /* 0x00000730000e7802 */ /* 0x000fe40000000f00 */
[----:B0-----:R-:W-:-:S07]  /*0710*/  MOV R3, UR4 ;  /* 0x0000000400037c02 */ /* 0x001fce0008000f00 */
[----:B------:R-:W-:Y:S05]  /*0720*/  CALL.REL.NOINC `($__internal_0_$__cuda_sm3x_div_rn_noftz_f32_slowpath) ;  /* 0x0000000400407944 */ /* 0x000fea0003c00000 */
.L_x_7:
[----:B------:R-:W-:Y:S05]  /*0730*/  BSYNC.RECONVERGENT B0 ;  /* 0x0000000000007941 */ /* 0x000fea0003800200 */
.L_x_6:
[----:B------:R-:W0:Y:S01]  /*0740*/  LDCU UR4, c[0x0][0x380] ;  /* 0x00007000ff0477ac */ /* 0x000e220008000800 */
[----:B------:R-:W-:Y:S01]  /*0750*/  FADD R15, R0, 0.5 ;  /* 0x3f000000000f7421 */ /* 0x000fe20000000000 */
[----:B------:R-:W-:Y:S01]  /*0760*/  IMAD.MOV.U32 R14, RZ, RZ, R4 ;  /* 0x000000ffff0e7224 */ /* 0x000fe200078e0004 */
[----:B------:R-:W-:Y:S01]  /*0770*/  MOV R16, R2 ;  /* 0x0000000200107202 */ /* 0x000fe20000000f00 */
[----:B------:R-:W-:Y:S01]  /*0780*/  IMAD.MOV.U32 R3, RZ, RZ, -0x3e000000 ;  /* 0xc2000000ff037424 */ /* 0x000fe200078e00ff */
[----:B------:R-:W-:Y:S01]  /*0790*/  UMOV UR5, URZ ;  /* 0x000000ff00057c82 */ /* 0x000fe20008000000 */
[----:B------:R-:W-:Y:S02]  /*07a0*/  IMAD.MOV.U32 R17, RZ, RZ, R15 ;  /* 0x000000ffff117224 */ /* 0x000fe400078e000f */
[----:B0-----:R-:W5:Y:S02]  /*07b0*/  TEX.LL RZ, R0, R14, R3, UR4, 2D, 0x1 ;  /* 0x28ff04030e007f60 */ /* 0x001f6400089e01ff */
[----:B------:R0:W5:Y:S01]  /*07c0*/  TEX.LL RZ, R2, R16, R3, UR4, 2D, 0x1 ;  /* 0x28ff040310027f60 */ /* 0x00016200089e01ff */
[----:B------:R-:W1:Y:S01]  /*07d0*/  LDC R12, c[0x0][0x3ac] ;  /* 0x0000eb00ff0c7b82 */ /* 0x000e620000000800 */
[----:B------:R-:W2:Y:S01]  /*07e0*/  LDCU.64 UR8, c[0x0][0x390] ;  /* 0x00007200ff0877ac */ /* 0x000ea20008000a00 */
[----:B------:R-:W-:Y:S01]  /*07f0*/  BSSY.RECONVERGENT B0, `(.L_x_8) ;  /* 0x000001c000007945 */ /* 0x000fe20003800200 */
[----:B0-----:R-:W0:Y:S01]  /*0800*/  LDCU UR4, c[0x0][0x3a0] ;  /* 0x00007400ff0477ac */ /* 0x001e220008000800 */
[----:B-1----:R-:W-:Y:S01]  /*0810*/  MUFU.RCP R11, R12 ;  /* 0x0000000c000b7308 */ /* 0x002fe20000001000 */
[----:B0-----:R-:W-:-:S05]  /*0820*/  VIADD R6, R6, UR4 ;  /* 0x0000000406067c36 */ /* 0x001fca0008000000 */
[----:B------:R-:W-:-:S03]  /*0830*/  SHF.R.S32.HI R7, RZ, 0x1f, R6 ;  /* 0x0000001fff077819 */ /* 0x000fc60000011406 */
[----:B------:R-:W-:-:S04]  /*0840*/  IMAD.WIDE R6, R9, 0x2, R6 ;  /* 0x0000000209067825 */ /* 0x000fc800078e0206 */
[----:B-----5:R-:W-:Y:S01]  /*0850*/  FMUL R0, R0, 65535 ;  /* 0x477fff0000007820 */ /* 0x020fe20000400000 */
[----:B------:R-:W-:Y:S01]  /*0860*/  FMUL R4, R2, 65535 ;  /* 0x477fff0002047820 */ /* 0x000fe20000400000 */
[----:B--2---:R-:W-:-:S03]  /*0870*/  IADD3 R2, P0, PT, R6, UR8, RZ ;  /* 0x0000000806027c10 */ /* 0x004fc6000ff1e0ff */
[----:B------:R-:W-:Y:S01]  /*0880*/  F2I.U32.TRUNC.NTZ R5, R4 ;  /* 0x0000000400057305 */ /* 0x000fe2000020f000 */
[----:B------:R-:W-:Y:S02]  /*0890*/  IADD3.X R3, PT, PT, R7, UR9, RZ, P0, !PT ;  /* 0x0000000907037c10 */ /* 0x000fe400087fe4ff */
[----:B------:R-:W-:-:S05]  /*08a0*/  I2FP.F32.S32 R7, R10 ;  /* 0x0000000a00077245 */ /* 0x000fca0000201400 */
[----:B------:R-:W0:Y:S08]  /*08b0*/  F2I.U32.TRUNC.NTZ R0, R0 ;  /* 0x0000000000007305 */ /* 0x000e30000020f000 */
[----:B------:R-:W1:Y:S01]  /*08c0*/  FCHK P0, R7, R12 ;  /* 0x0000000c07007302 */ /* 0x000e620000000000 */
[----:B0-----:R-:W-:Y:S01]  /*08d0*/  PRMT R5, R0, 0x5410, R5 ;  /* 0x0000541000057816 */ /* 0x001fe20000000005 */
[----:B------:R-:W-:-:S04]  /*08e0*/  FFMA R0, R11, -R12, 1 ;  /* 0x3f8000000b007423 */ /* 0x000fc8000000080c */
[----:B------:R0:W-:Y:S01]  /*08f0*/  STG.E desc[UR6][R2.64], R5 ;  /* 0x0000000502007986 */ /* 0x0001e2000c101906 */
[----:B------:R-:W-:-:S04]  /*0900*/  FFMA R0, R11, R0, R11 ;  /* 0x000000000b007223 */ /* 0x000fc8000000000b */
[----:B------:R-:W-:-:S04]  /*0910*/  FFMA R4, R0, R7, RZ ;  /* 0x0000000700047223 */ /* 0x000fc800000000ff */
[----:B------:R-:W-:-:S04]  /*0920*/  FFMA R11, R4, -R12, R7 ;  /* 0x8000000c040b7223 */ /* 0x000fc80000000007 */
[----:B------:R-:W-:Y:S01]  /*0930*/  FFMA R4, R0, R11, R4 ;  /* 0x0000000b00047223 */ /* 0x000fe20000000004 */
[----:B01----:R-:W-:Y:S06]  /*0940*/  @!P0 BRA `(.L_x_9) ;  /* 0x0000000000188947 */ /* 0x003fec0003800000 */
[----:B------:R-:W0:Y:S01]  /*0950*/  LDCU UR4, c[0x0][0x3ac] ;  /* 0x00007580ff0477ac */ /* 0x000e220008000800 */
[----:B------:R-:W-:Y:S02]  /*0960*/  MOV R0, R7 ;  /* 0x0000000700007202 */ /* 0x000fe40000000f00 */
[----:B------:R-:W-:Y:S01]  /*0970*/  MOV R14, 0x9a0 ;  /* 0x000009a0000e7802 */ /* 0x000fe20000000f00 */
[----:B0-----:R-:W-:-:S07]  /*0980*/  IMAD.U32 R3, RZ, RZ, UR4 ;  /* 0x00000004ff037e24 */ /* 0x001fce000f8e00ff */
[----:B------:R-:W-:Y:S05]  /*0990*/  CALL.REL.NOINC `($__internal_0_$__cuda_sm3x_div_rn_noftz_f32_slowpath) ;  /* 0x0000000000a47944 */ /* 0x000fea0003c00000 */
[----:B------:R-:W-:-:S07]  /*09a0*/  MOV R4, R0 ;  /* 0x0000000000047202 */ /* 0x000fce0000000f00 */
.L_x_9:
[----:B------:R-:W-:Y:S05]  /*09b0*/  BSYNC.RECONVERGENT B0 ;  /* 0x0000000000007941 */ /* 0x000fea0003800200 */
.L_x_8:
[----:B------:R-:W0:Y:S01]  /*09c0*/  LDC R10, c[0x0][0x3b0] ;  /* 0x0000ec00ff0a7b82 */ /* 0x000e220000000800 */
[----:B------:R-:W1:Y:S01]  /*09d0*/  LDCU UR4, c[0x0][0x3a8] ;  /* 0x00007500ff0477ac */ /* 0x000e620008000800 */
[----:B------:R-:W-:Y:S01]  /*09e0*/  BSSY.RECONVERGENT B0, `(.L_x_10) ;  /* 0x0000011000007945 */ /* 0x000fe20003800200 */
[----:B-1----:R-:W-:Y:S01]  /*09f0*/  VIADD R0, R8, UR4 ;  /* 0x0000000408007c36 */ /* 0x002fe20008000000 */
[----:B0-----:R-:W0:Y:S04]  /*0a00*/  MUFU.RCP R5, R10 ;  /* 0x0000000a00057308 */ /* 0x001e280000001000 */
[----:B------:R-:W-:-:S04]  /*0a10*/  I2FP.F32.S32 R3, R0 ;  /* 0x0000000000037245 */ /* 0x000fc80000201400 */
[----:B------:R-:W1:Y:S01]  /*0a20*/  FCHK P0, R3, R10 ;  /* 0x0000000a03007302 */ /* 0x000e620000000000 */
[----:B0-----:R-:W-:-:S04]  /*0a30*/  FFMA R2, R5, -R10, 1 ;  /* 0x3f80000005027423 */ /* 0x001fc8000000080a */
[----:B------:R-:W-:Y:S01]  /*0a40*/  FFMA R0, R5, R2, R5 ;  /* 0x0000000205007223 */ /* 0x000fe20000000005 */
[----:B------:R-:W-:-:S03]  /*0a50*/  FADD R2, RZ, R4 ;  /* 0x00000004ff027221 */ /* 0x000fc60000000000 */
[----:B------:R-:W-:-:S04]  /*0a60*/  FFMA R6, R0, R3, RZ ;  /* 0x0000000300067223 */ /* 0x000fc800000000ff */
[----:B------:R-:W-:-:S04]  /*0a70*/  FFMA R5, R6, -R10, R3 ;  /* 0x8000000a06057223 */ /* 0x000fc80000000003 */
[----:B------:R-:W-:Y:S01]  /*0a80*/  FFMA R0, R0, R5, R6 ;  /* 0x0000000500007223 */ /* 0x000fe20000000006 */
[----:B-1----:R-:W-:Y:S06]  /*0a90*/  @!P0 BRA `(.L_x_11) ;  /* 0x0000000000148947 */ /* 0x002fec0003800000 */
[----:B------:R-:W0:Y:S01]  /*0aa0*/  LDCU UR4, c[0x0][0x3b0] ;  /* 0x00007600ff0477ac */ /* 0x000e220008000800 */
[----:B------:R-:W-:Y:S02]  /*0ab0*/  MOV R0, R3 ;  /* 0x0000000300007202 */ /* 0x000fe40000000f00 */
[----:B------:R-:W-:Y:S01]  /*0ac0*/  MOV R14, 0xaf0 ;  /* 0x00000af0000e7802 */ /* 0x000fe20000000f00 */
[----:B0-----:R-:W-:-:S07]  /*0ad0*/  IMAD.U32 R3, RZ, RZ, UR4 ;  /* 0x00000004ff037e24 */ /* 0x001fce000f8e00ff */
[----:B------:R-:W-:Y:S05]  /*0ae0*/  CALL.REL.NOINC `($__internal_0_$__cuda_sm3x_div_rn_noftz_f32_slowpath) ;  /* 0x0000000000507944 */ /* 0x000fea0003c00000 */
.L_x_11:
[----:B------:R-:W-:Y:S05]  /*0af0*/  BSYNC.RECONVERGENT B0 ;  /* 0x0000000000007941 */ /* 0x000fea0003800200 */
.L_x_10:
[----:B------:R-:W0:Y:S01]  /*0b00*/  LDCU UR4, c[0x0][0x388] ;  /* 0x00007100ff0477ac */ /* 0x000e220008000800 */
[----:B------:R-:W-:Y:S02]  /*0b10*/  HFMA2 R10, -RZ, RZ, -3, 0 ;  /* 0xc2000000ff0a7431 */ /* 0x000fe400000001ff */
[----:B------:R-:W-:Y:S01]  /*0b20*/  FADD R3, R0, 0.5 ;  /* 0x3f00000000037421 */ /* 0x000fe20000000000 */
[----:B------:R-:W-:-:S05]  /*0b30*/  UMOV UR5, URZ ;  /* 0x000000ff00057c82 */ /* 0x000fca0008000000 */
[----:B0-----:R0:W5:Y:S01]  /*0b40*/  TEX.LL RZ, R2, R2, R10, UR4, 2D, 0x3 ;  /* 0x28ff040a02027f60 */ /* 0x00116200089e03ff */
[----:B------:R-:W1:Y:S01]  /*0b50*/  LDCU UR8, c[0x0][0x3a0] ;  /* 0x00007400ff0877ac */ /* 0x000e620008000800 */
[----:B0-----:R-:W0:Y:S01]  /*0b60*/  LDCU.64 UR4, c[0x0][0x398] ;  /* 0x00007300ff0477ac */ /* 0x001e220008000a00 */
[----:B-1----:R-:W-:-:S05]  /*0b70*/  IMAD R4, R8, UR8, RZ ;  /* 0x0000000808047c24 */ /* 0x002fca000f8e02ff */
[----:B------:R-:W-:-:S03]  /*0b80*/  SHF.R.S32.HI R5, RZ, 0x1f, R4 ;  /* 0x0000001fff057819 */ /* 0x000fc60000011404 */
[----:B------:R-:W-:-:S03]  /*0b90*/  IMAD.WIDE R4, R9, 0x2, R4 ;  /* 0x0000000209047825 */ /* 0x000fc600078e0204 */
[----:B0-----:R-:W-:-:S04]  /*0ba0*/  IADD3 R4, P0, PT, R4, UR4, RZ ;  /* 0x0000000404047c10 */ /* 0x001fc8000ff1e0ff */
[----:B------:R-:W-:Y:S01]  /*0bb0*/  IADD3.X R5, PT, PT, R5, UR5, RZ, P0, !PT ;  /* 0x0000000505057c10 */ /* 0x000fe200087fe4ff */
[----:B-----5:R-:W-:Y:S01]  /*0bc0*/  FMUL R0, R2, 65535 ;  /* 0x477fff0002007820 */ /* 0x020fe20000400000 */
[----:B------:R-:W-:-:S04]  /*0bd0*/  FMUL R6, R3, 65535 ;  /* 0x477fff0003067820 */ /* 0x000fc80000400000 */
[----:B------:R-:W-:Y:S08]  /*0be0*/  F2I.U32.TRUNC.NTZ R7, R6 ;  /* 0x0000000600077305 */ /* 0x000ff0000020f000 */
[----:B------:R-:W0:Y:S02]  /*0bf0*/  F2I.U32.TRUNC.NTZ R0, R0 ;  /* 0x0000000000007305 */ /* 0x000e24000020f000 */
[----:B0-----:R-:W-:-:S05]  /*0c00*/  PRMT R7, R0, 0x5410, R7 ;  /* 0x0000541000077816 */ /* 0x001fca0000000007 */
[----:B------:R-:W-:Y:S01]  /*0c10*/  STG.E desc[UR6][R4.64], R7 ;  /* 0x0000000704007986 */ /* 0x000fe2000c101906 */
[----:B------:R-:W-:Y:S05]  /*0c20*/  EXIT ;  /* 0x000000000000794d */ /* 0x000fea0003800000 */
        .weak           $__internal_0_$__cuda_sm3x_div_rn_noftz_f32_slowpath
        .type           $__internal_0_$__cuda_sm3x_div_rn_noftz_f32_slowpath,@function
        .size           $__internal_0_$__cuda_sm3x_div_rn_noftz_f32_slowpath,(.L_x_52 - $__internal_0_$__cuda_sm3x_div_rn_noftz_f32_slowpath)
$__internal_0_$__cuda_sm3x_div_rn_noftz_f32_slowpath:
[----:B------:R-:W-:Y:S01]  /*0c30*/  SHF.R.U32.HI R13, RZ, 0x17, R3 ;  /* 0x00000017ff0d7819 */ /* 0x000fe20000011603 */
[----:B------:R-:W-:Y:S01]  /*0c40*/  BSSY.RECONVERGENT B1, `(.L_x_12) ;  /* 0x0000062000017945 */ /* 0x000fe20003800200 */
[----:B------:R-:W-:Y:S02]  /*0c50*/  SHF.R.U32.HI R15, RZ, 0x17, R0 ;  /* 0x00000017ff0f7819 */ /* 0x000fe40000011600 */
[----:B------:R-:W-:Y:S02]  /*0c60*/  LOP3.LUT R13, R13, 0xff, RZ, 0xc0, !PT ;  /* 0x000000ff0d0d7812 */ /* 0x000fe400078ec0ff */
[----:B------:R-:W-:-:S03]  /*0c70*/  LOP3.LUT R17, R15, 0xff, RZ, 0xc0, !PT ;  /* 0x000000ff0f117812 */ /* 0x000fc600078ec0ff */
[----:B------:R-:W-:Y:S01]  /*0c80*/  VIADD R18, R13, 0xffffffff ;  /* 0xffffffff0d127836 */ /* 0x000fe20000000000 */
[----:B------:R-:W-:-:S04]  /*0c90*/  IADD3 R16, PT, PT, R17, -0x1, RZ ;  /* 0xffffffff11107810 */ /* 0x000fc80007ffe0ff */
[----:B------:R-:W-:-:S04]  /*0ca0*/  ISETP.GT.U32.AND P0, PT, R18, 0xfd, PT ;  /* 0x000000fd1200780c */ /* 0x000fc80003f04070 */
[----:B------:R-:W-:-:S13]  /*0cb0*/  ISETP.GT.U32.OR P0, PT, R16, 0xfd, P0 ;  /* 0x000000fd1000780c */ /* 0x000fda0000704470 */
[----:B------:R-:W-:Y:S01]  /*0cc0*/  @!P0 IMAD.MOV.U32 R15, RZ, RZ, RZ ;  /* 0x000000ffff0f8224 */ /* 0x000fe200078e00ff */
[----:B------:R-:W-:Y:S06]  /*0cd0*/  @!P0 BRA `(.L_x_13) ;  /* 0x00000000005c8947 */ /* 0x000fec0003800000 */
[----:B------:R-:W-:Y:S02]  /*0ce0*/  FSETP.GTU.FTZ.AND P0, PT, |R0|, +INF , PT ;  /* 0x7f8000000000780b */ /* 0x000fe40003f1c200 */
[----:B------:R-:W-:-:S04]  /*0cf0*/  FSETP.GTU.FTZ.AND P1, PT, |R3|, +INF , PT ;  /* 0x7f8000000300780b */ /* 0x000fc80003f3c200 */
[----:B------:R-:W-:-:S13]  /*0d00*/  PLOP3.LUT P0, PT, P0, P1, PT, 0xf8, 0x8f ;  /* 0x00000000008f781c */ /* 0x000fda0000703f70 */
[----:B------:R-:W-:Y:S05]  /*0d10*/  @P0 BRA `(.L_x_14) ;  /* 0x00000004004c0947 */ /* 0x000fea0003800000 */
[----:B------:R-:W-:-:S13]  /*0d20*/  LOP3.LUT P0, RZ, R3, 0x7fffffff, R0, 0xc8, !PT ;  /* 0x7fffffff03ff7812 */ /* 0x000fda000780c800 */
[----:B------:R-:W-:Y:S05]  /*0d30*/  @!P0 BRA `(.L_x_15) ;  /* 0x00000004003c8947 */ /* 0x000fea0003800000 */
[C---:B------:R-:W-:Y:S02]  /*0d40*/  FSETP.NEU.FTZ.AND P2, PT, |R0|.reuse, +INF , PT ;  /* 0x7f8000000000780b */ /* 0x040fe40003f5d200 */
[----:B------:R-:W-:Y:S02]  /*0d50*/  FSETP.NEU.FTZ.AND P1, PT, |R3|, +INF , PT ;  /* 0x7f8000000300780b */ /* 0x000fe40003f3d200 */
[----:B------:R-:W-:-:S11]  /*0d60*/  FSETP.NEU.FTZ.AND P0, PT, |R0|, +INF , PT ;  /* 0x7f8000000000780b */ /* 0x000fd60003f1d200 */
[----:B------:R-:W-:Y:S05]  /*0d70*/  @!P1 BRA !P2, `(.L_x_15) ;  /* 0x00000004002c9947 */ /* 0x000fea0005000000 */
[----:B------:R-:W-:-:S04]  /*0d80*/  LOP3.LUT P2, RZ, R0, 0x7fffffff, RZ, 0xc0, !PT ;  /* 0x7fffffff00ff7812 */ /* 0x000fc8000784c0ff */
[----:B------:R-:W-:-:S13]  /*0d90*/  PLOP3.LUT P1, PT, P1, P2, PT, 0x2f, 0xf2 ;  /* 0x0000000000f2781c */ /* 0x000fda0000f24577 */
[----:B------:R-:W-:Y:S05]  /*0da0*/  @P1 BRA `(.L_x_16) ;  /* 0x0000000400181947 */ /* 0x000fea0003800000 */
[----:B------:R-:W-:-:S04]  /*0db0*/  LOP3.LUT P1, RZ, R3, 0x7fffffff, RZ, 0xc0, !PT ;  /* 0x7fffffff03ff7812 */ /* 0x000fc8000782c0ff */
[----:B------:R-:W-:-:S13]  /*0dc0*/  PLOP3.LUT P0, PT, P0, P1, PT, 0x2f, 0xf2 ;  /* 0x0000000000f2781c */ /* 0x000fda0000702577 */
[----:B------:R-:W-:Y:S05]  /*0dd0*/  @P0 BRA `(.L_x_17) ;  /* 0x0000000400000947 */ /* 0x000fea0003800000 */
[----:B------:R-:W-:Y:S02]  /*0de0*/  ISETP.GE.AND P0, PT, R16, RZ, PT ;  /* 0x000000ff1000720c */ /* 0x000fe40003f06270 */
[----:B------:R-:W-:-:S11]  /*0df0*/  ISETP.GE.AND P1, PT, R18, RZ, PT ;  /* 0x000000ff1200720c */ /* 0x000fd60003f26270 */
[----:B------:R-:W-:Y:S01]  /*0e00*/  @P0 MOV R15, RZ ;  /* 0x000000ff000f0202 */ /* 0x000fe20000000f00 */
[----:B------:R-:W-:Y:S02]  /*0e10*/  @!P0 IMAD.MOV.U32 R15, RZ, RZ, -0x40 ;  /* 0xffffffc0ff0f8424 */ /* 0x000fe400078e00ff */
[----:B------:R-:W-:Y:S01]  /*0e20*/  @!P0 FFMA R0, R0, 1.84467440737095516160e+19, RZ ;  /* 0x5f80000000008823 */ /* 0x000fe200000000ff */
[----:B------:R-:W-:Y:S02]  /*0e30*/  @!P1 FFMA R3, R3, 1.84467440737095516160e+19, RZ ;  /* 0x5f80000003039823 */ /* 0x000fe400000000ff */
[----:B------:R-:W-:-:S07]  /*0e40*/  @!P1 IADD3 R15, PT, PT, R15, 0x40, RZ ;  /* 0x000000400f0f9810 */ /* 0x000fce0007ffe0ff */
.L_x_13:
[----:B------:R-:W-:Y:S01]  /*0e50*/  LEA R16, R13, 0xc0800000, 0x17 ;  /* 0xc08000000d107811 */ /* 0x000fe200078eb8ff */
[----:B------:R-:W-:Y:S01]  /*0e60*/  BSSY.RECONVERGENT B2, `(.L_x_18) ;  /* 0x0000036000027945 */ /* 0x000fe20003800200 */
[----:B------:R-:W-:-:S03]  /*0e70*/  IADD3 R17, PT, PT, R17, -0x7f, RZ ;  /* 0xffffff8111117810 */ /* 0x000fc60007ffe0ff */
[----:B------:R-:W-:Y:S02]  /*0e80*/  IMAD.IADD R18, R3, 0x1, -R16 ;  /* 0x0000000103127824 */ /* 0x000fe400078e0a10 */
[C---:B------:R-:W-:Y:S02]  /*0e90*/  IMAD R0, R17.reuse, -0x800000, R0 ;  /* 0xff80000011007824 */ /* 0x040fe400078e0200 */
[----:B------:R0:W1:Y:S01]  /*0ea0*/  MUFU.RCP R3, R18 ;  /* 0x0000001200037308 */ /* 0x0000620000001000 */
[----:B------:R-:W-:Y:S01]  /*0eb0*/  FADD.FTZ R19, -R18, -RZ ;  /* 0x800000ff12137221 */ /* 0x000fe20000010100 */
[----:B0-----:R-:W-:-:S05]  /*0ec0*/  IADD3 R18, PT, PT, R17, 0x7f, -R13 ;  /* 0x0000007f11127810 */ /* 0x001fca0007ffe80d */
[----:B------:R-:W-:Y:S02]  /*0ed0*/  IMAD.IADD R18, R18, 0x1, R15 ;  /* 0x0000000112127824 */ /* 0x000fe400078e020f */
[----:B-1----:R-:W-:-:S04]  /*0ee0*/  FFMA R16, R3, R19, 1 ;  /* 0x3f80000003107423 */ /* 0x002fc80000000013 */
[----:B------:R-:W-:-:S04]  /*0ef0*/  FFMA R3, R3, R16, R3 ;  /* 0x0000001003037223 */ /* 0x000fc80000000003 */
[----:B------:R-:W-:-:S04]  /*0f00*/  FFMA R16, R0, R3, RZ ;  /* 0x0000000300107223 */ /* 0x000fc800000000ff */
[----:B------:R-:W-:-:S04]  /*0f10*/  FFMA R20, R19, R16, R0 ;  /* 0x0000001013147223 */ /* 0x000fc80000000000 */
[----:B------:R-:W-:-:S04]  /*0f20*/  FFMA R16, R3, R20, R16 ;  /* 0x0000001403107223 */ /* 0x000fc80000000010 */
[----:B------:R-:W-:-:S04]  /*0f30*/  FFMA R19, R19, R16, R0 ;  /* 0x0000001013137223 */ /* 0x000fc80000000000 */
[----:B------:R-:W-:-:S05]  /*0f40*/  FFMA R0, R3, R19, R16 ;  /* 0x0000001303007223 */ /* 0x000fca0000000010 */
[----:B------:R-:W-:-:S04]  /*0f50*/  SHF.R.U32.HI R13, RZ, 0x17, R0 ;  /* 0x00000017ff0d7819 */ /* 0x000fc80000011600 */
[----:B------:R-:W-:-:S04]  /*0f60*/  LOP3.LUT R13, R13, 0xff, RZ, 0xc0, !PT ;  /* 0x000000ff0d0d7812 */ /* 0x000fc800078ec0ff */
[----:B------:R-:W-:-:S05]  /*0f70*/  IADD3 R17, PT, PT, R13, R18, RZ ;  /* 0x000000120d117210 */ /* 0x000fca0007ffe0ff */
[----:B------:R-:W-:-:S05]  /*0f80*/  VIADD R13, R17, 0xffffffff ;  /* 0xffffffff110d7836 */ /* 0x000fca0000000000 */
[----:B------:R-:W-:-:S13]  /*0f90*/  ISETP.GE.U32.AND P0, PT, R13, 0xfe, PT ;  /* 0x000000fe0d00780c */ /* 0x000fda0003f06070 */
[----:B------:R-:W-:Y:S05]  /*0fa0*/  @!P0 BRA `(.L_x_19) ;  /* 0x0000000000808947 */ /* 0x000fea0003800000 */
[----:B------:R-:W-:-:S13]  /*0fb0*/  ISETP.GT.AND P0, PT, R17, 0xfe, PT ;  /* 0x000000fe1100780c */ /* 0x000fda0003f04270 */
[----:B------:R-:W-:Y:S05]  /*0fc0*/  @P0 BRA `(.L_x_20) ;  /* 0x00000000006c0947 */ /* 0x000fea0003800000 */
[----:B------:R-:W-:-:S13]  /*0fd0*/  ISETP.GE.AND P0, PT, R17, 0x1, PT ;  /* 0x000000011100780c */ /* 0x000fda0003f06270 */
[----:B------:R-:W-:Y:S05]  /*0fe0*/  @P0 BRA `(.L_x_21) ;  /* 0x0000000000740947 */ /* 0x000fea0003800000 */
[----:B------:R-:W-:Y:S02]  /*0ff0*/  ISETP.GE.AND P0, PT, R17, -0x18, PT ;  /* 0xffffffe81100780c */ /* 0x000fe40003f06270 */
[----:B------:R-:W-:-:S11]  /*1000*/  LOP3.LUT R0, R0, 0x80000000, RZ, 0xc0, !PT ;  /* 0x8000000000007812 */ /* 0x000fd600078ec0ff */
[----:B------:R-:W-:Y:S05]  /*1010*/  @!P0 BRA `(.L_x_21) ;  /* 0x0000000000688947 */ /* 0x000fea0003800000 */
[-CC-:B------:R-:W-:Y:S01]  /*1020*/  FFMA.RZ R13, R3, R19.reuse, R16.reuse ;  /* 0x00000013030d7223 */ /* 0x180fe2000000c010 */
[C---:B------:R-:W-:Y:S02]  /*1030*/  IADD3 R18, PT, PT, R17.reuse, 0x20, RZ ;  /* 0x0000002011127810 */ /* 0x040fe40007ffe0ff */
[----:B------:R-:W-:Y:S02]  /*1040*/  ISETP.NE.AND P2, PT, R17, RZ, PT ;  /* 0x000000ff1100720c */ /* 0x000fe40003f45270 */
[----:B------:R-:W-:Y:S01]  /*1050*/  LOP3.LUT R15, R13, 0x7fffff, RZ, 0xc0, !PT ;  /* 0x007fffff0d0f7812 */ /* 0x000fe200078ec0ff */
[CCC-:B------:R-:W-:Y:S01]  /*1060*/  FFMA.RP R13, R3.reuse, R19.reuse, R16.reuse ;  /* 0x00000013030d7223 */ /* 0x1c0fe20000008010 */
[----:B------:R-:W-:Y:S01]  /*1070*/  FFMA.RM R16, R3, R19, R16 ;  /* 0x0000001303107223 */ /* 0x000fe20000004010 */
[----:B------:R-:W-:Y:S01]  /*1080*/  IMAD.MOV R3, RZ, RZ, -R17 ;  /* 0x000000ffff037224 */ /* 0x000fe200078e0a11 */
[----:B------:R-:W-:Y:S02]  /*1090*/  LOP3.LUT R15, R15, 0x800000, RZ, 0xfc, !PT ;  /* 0x008000000f0f7812 */ /* 0x000fe400078efcff */
[----:B------:R-:W-:-:S02]  /*10a0*/  ISETP.NE.AND P1, PT, R17, RZ, PT ;  /* 0x000000ff1100720c */ /* 0x000fc40003f25270 */
[----:B------:R-:W-:Y:S02]  /*10b0*/  SHF.L.U32 R18, R15, R18, RZ ;  /* 0x000000120f127219 */ /* 0x000fe400000006ff */
[----:B------:R-:W-:Y:S02]  /*10c0*/  FSETP.NEU.FTZ.AND P0, PT, R13, R16, PT ;  /* 0x000000100d00720b */ /* 0x000fe40003f1d000 */
[----:B------:R-:W-:Y:S02]  /*10d0*/  SEL R16, R3, RZ, P2 ;  /* 0x000000ff03107207 */ /* 0x000fe40001000000 */
[----:B------:R-:W-:Y:S02]  /*10e0*/  ISETP.NE.AND P1, PT, R18, RZ, P1 ;  /* 0x000000ff1200720c */ /* 0x000fe40000f25270 */
[----:B------:R-:W-:Y:S02]  /*10f0*/  SHF.R.U32.HI R16, RZ, R16, R15 ;  /* 0x00000010ff107219 */ /* 0x000fe4000001160f */
[----:B------:R-:W-:-:S02]  /*1100*/  PLOP3.LUT P0, PT, P0, P1, PT, 0xf8, 0x8f ;  /* 0x00000000008f781c */ /* 0x000fc40000703f70 */
[----:B------:R-:W-:Y:S02]  /*1110*/  SHF.R.U32.HI R18, RZ, 0x1, R16 ;  /* 0x00000001ff127819 */ /* 0x000fe40000011610 */
[----:B------:R-:W-:-:S04]  /*1120*/  SEL R3, RZ, 0x1, !P0 ;  /* 0x00000001ff037807 */ /* 0x000fc80004000000 */
[----:B------:R-:W-:-:S04]  /*1130*/  LOP3.LUT R3, R3, 0x1, R18, 0xf8, !PT ;  /* 0x0000000103037812 */ /* 0x000fc800078ef812 */
[----:B------:R-:W-:-:S04]  /*1140*/  LOP3.LUT R3, R3, R16, RZ, 0xc0, !PT ;  /* 0x0000001003037212 */ /* 0x000fc800078ec0ff */
[----:B------:R-:W-:-:S04]  /*1150*/  IADD3 R3, PT, PT, R18, R3, RZ ;  /* 0x0000000312037210 */ /* 0x000fc80007ffe0ff */
[----:B------:R-:W-:Y:S01]  /*1160*/  LOP3.LUT R0, R3, R0, RZ, 0xfc, !PT ;  /* 0x0000000003007212 */ /* 0x000fe200078efcff */
[----:B------:R-:W-:Y:S06]  /*1170*/  BRA `(.L_x_21) ;  /* 0x0000000000107947 */ /* 0x000fec0003800000 */
.L_x_20:
[----:B------:R-:W-:-:S04]  /*1180*/  LOP3.LUT R0, R0, 0x80000000, RZ, 0xc0, !PT ;  /* 0x8000000000007812 */ /* 0x000fc800078ec0ff */
[----:B------:R-:W-:Y:S01]  /*1190*/  LOP3.LUT R0, R0, 0x7f800000, RZ, 0xfc, !PT ;  /* 0x7f80000000007812 */ /* 0x000fe200078efcff */
[----:B------:R-:W-:Y:S06]  /*11a0*/  BRA `(.L_x_21) ;  /* 0x0000000000047947 */ /* 0x000fec0003800000 */
.L_x_19:
[----:B------:R-:W-:-:S07]  /*11b0*/  IMAD R0, R18, 0x800000, R0 ;  /* 0x0080000012007824 */ /* 0x000fce00078e0200 */
.L_x_21:
[----:B------:R-:W-:Y:S05]  /*11c0*/  BSYNC.RECONVERGENT B2 ;  /* 0x0000000000027941 */ /* 0x000fea0003800200 */
.L_x_18:
[----:B------:R-:W-:Y:S05]  /*11d0*/  BRA `(.L_x_22) ;  /* 0x0000000000207947 */ /* 0x000fea0003800000 */
.L_x_17:
[----:B------:R-:W-:-:S04]  /*11e0*/  LOP3.LUT R0, R3, 0x80000000, R0, 0x48, !PT ;  /* 0x8000000003007812 */ /* 0x000fc800078e4800 */
[----:B------:R-:W-:Y:S01]  /*11f0*/  LOP3.LUT R0, R0, 0x7f800000, RZ, 0xfc, !PT ;  /* 0x7f80000000007812 */ /* 0x000fe200078efcff */
[----:B------:R-:W-:Y:S06]  /*1200*/  BRA `(.L_x_22) ;  /* 0x0000000000147947 */ /* 0x000fec0003800000 */
.L_x_16:
[----:B------:R-:W-:Y:S01]  /*1210*/  LOP3.LUT R0, R3, 0x80000000, R0, 0x48, !PT ;  /* 0x8000000003007812 */ /* 0x000fe200078e4800 */
[----:B------:R-:W-:Y:S06]  /*1220*/  BRA `(.L_x_22) ;  /* 0x00000000000c7947 */ /* 0x000fec0003800000 */
.L_x_15:
[----:B------:R-:W0:Y:S01]  /*1230*/  MUFU.RSQ R0, -QNAN ;  /* 0xffc0000000007908 */ /* 0x000e220000001400 */
[----:B------:R-:W-:Y:S05]  /*1240*/  BRA `(.L_x_22) ;  /* 0x0000000000047947 */ /* 0x000fea0003800000 */
.L_x_14:
[----:B------:R-:W-:-:S07]  /*1250*/  FADD.FTZ R0, R0, R3 ;  /* 0x0000000300007221 */ /* 0x000fce0000010000 */
.L_x_22:
[----:B------:R-:W-:Y:S05]  /*1260*/  BSYNC.RECONVERGENT B1 ;  /* 0x0000000000017941 */ /* 0x000fea0003800200 */
.L_x_12:
[----:B------:R-:W-:-:S04]  /*1270*/  HFMA2 R15, -RZ, RZ, 0, 0 ;  /* 0x00000000ff0f7431 */ /* 0x000fc800000001ff */
[----:B0-----:R-:W-:Y:S05]  /*1280*/  RET.REL.NODEC R14 `(_Z6ResizeI7ushort2EvyyPhS1_iiiff) ;  /* 0xffffffec0e5c7950 */ /* 0x001fea0003c3ffff */
.L_x_23:
[----:B------:R-:W-:-:S00]  /*1290*/  BRA `(.L_x_23) ;  /* 0xfffffffc00fc7947 */ /* 0x000fc0000383ffff */
[----:B------:R-:W-:-:S00]  /*12a0*/  NOP ;  /* 0x0000000000007918 */ /* 0x000fc00000000000 */
        /* <DEDUP_REMOVED lines=13> */
.L_x_52:


//--------------------- .text._Z6ResizeI6uchar2EvyyPhS1_iiiff --------------------------
	.section	.text._Z6ResizeI6uchar2EvyyPhS1_iiiff,"ax",@progbits
	.align	128
.text._Z6ResizeI6uchar2EvyyPhS1_iiiff:
        .type           _Z6ResizeI6uchar2EvyyPhS1_iiiff,@function
        .size           _Z6ResizeI6uchar2EvyyPhS1_iiiff,(.L_x_54 - _Z6ResizeI6uchar2EvyyPhS1_iiiff)
        .other          _Z6ResizeI6uchar2EvyyPhS1_iiiff,@"STO_CUDA_ENTRY STV_DEFAULT"
_Z6ResizeI6uchar2EvyyPhS1_iiiff:
        /* <DEDUP_REMOVED lines=34> */
[----:B------:R-:W-:Y:S05]  /*0220*/  CALL.REL.NOINC `($__internal_1_$__cuda_sm3x_div_rn_noftz_f32_slowpath) ;  /* 0x0000000800787944 */ /* 0x000fea0003c00000 */
[----:B------:R-:W-:-:S07]  /*0230*/  IMAD.MOV.U32 R4, RZ, RZ, R0 ;  /* 0x000000ffff047224 */ /* 0x000fce00078e0000 */
.L_x_25:
[----:B------:R-:W-:Y:S05]  /*0240*/  BSYNC.RECONVERGENT B0 ;  /* 0x0000000000007941 */ /* 0x000fea0003800200 */
.L_x_24:
        /* <DEDUP_REMOVED lines=15> */
[----:B------:R-:W-:Y:S05]  /*0340*/  CALL.REL.NOINC `($__internal_1_$__cuda_sm3x_div_rn_noftz_f32_slowpath) ;  /* 0x0000000800307944 */ /* 0x000fea0003c00000 */
[----:B------:R-:W-:-:S07]  /*0350*/  MOV R5, R0 ;  /* 0x0000000000057202 */ /* 0x000fce0000000f00 */
.L_x_27:
[----:B------:R-:W-:Y:S05]  /*0360*/  BSYNC.RECONVERGENT B0 ;  /* 0x0000000000007941 */ /* 0x000fea0003800200 */
.L_x_26:
        /* <DEDUP_REMOVED lines=24> */
[----:B0--3--:R-:W-:Y:S05]  /*04f0*/  CALL.REL.NOINC `($__internal_1_$__cuda_sm3x_div_rn_noftz_f32_slowpath) ;  /* 0x0000000400c47944 */ /* 0x009fea0003c00000 */
.L_x_29:
[----:B------:R-:W-:Y:S05]  /*0500*/  BSYNC.RECONVERGENT B0 ;  /* 0x0000000000007941 */ /* 0x000fea0003800200 */
.L_x_28:
        /* <DEDUP_REMOVED lines=8> */
[----:B------:R-:W-:Y:S01]  /*0590*/  SHF.R.S32.HI R5, RZ, 0x1f, R6 ;  /* 0x0000001fff057819 */ /* 0x000fe20000011406 */
[----:B------:R-:W-:Y:S01]  /*05a0*/  BSSY.RECONVERGENT B0, `(.L_x_30) ;  /* 0x0000019000007945 */ /* 0x000fe20003800200 */
[----:B0-----:R-:W0:Y:S01]  /*05b0*/  LDCU UR4, c[0x0][0x3a0] ;  /* 0x00007400ff0477ac */ /* 0x001e220008000800 */
[----:B-1----:R-:W-:Y:S01]  /*05c0*/  MUFU.RCP R17, R18 ;  /* 0x0000001200117308 */ /* 0x002fe20000001000 */
[C---:B0-----:R-:W-:Y:S02]  /*05d0*/  IMAD R11, R9.reuse, UR4, RZ ;  /* 0x00000004090b7c24 */ /* 0x041fe4000f8e02ff */
[----:B------:R-:W-:-:S03]  /*05e0*/  VIADD R9, R9, 0x1 ;  /* 0x0000000109097836 */ /* 0x000fc60000000000 */
[----:B------:R-:W-:Y:S02]  /*05f0*/  SHF.R.S32.HI R14, RZ, 0x1f, R11 ;  /* 0x0000001fff0e7819 */ /* 0x000fe4000001140b */
[----:B--2---:R-:W-:Y:S02]  /*0600*/  IADD3 R12, P0, P1, R11, UR8, R6 ;  /* 0x000000080b0c7c10 */ /* 0x004fe4000f91e006 */
[----:B------:R-:W-:Y:S02]  /*0610*/  I2FP.F32.U32 R9, R9 ;  /* 0x0000000900097245 */ /* 0x000fe40000201000 */
[----:B------:R-:W-:-:S08]  /*0620*/  IADD3.X R13, PT, PT, R14, UR9, R5, P0, P1 ;  /* 0x000000090e0d7c10 */ /* 0x000fd000087e2405 */
[----:B------:R-:W-:Y:S01]  /*0630*/  FCHK P0, R9, R18 ;  /* 0x0000001209007302 */ /* 0x000fe20000000000 */
[----:B-----5:R-:W-:-:S07]  /*0640*/  FMUL R0, R3, 255 ;  /* 0x437f000003007820 */ /* 0x020fce0000400000 */
[----:B------:R-:W3:Y:S02]  /*0650*/  F2I.U32.TRUNC.NTZ R15, R0 ;  /* 0x00000000000f7305 */ /* 0x000ee4000020f000 */
[----:B---3--:R-:W-:Y:S01]  /*0660*/  PRMT R15, R15, 0x7604, R10 ;  /* 0x000076040f0f7816 */ /* 0x008fe2000000000a */
[----:B------:R-:W-:-:S04]  /*0670*/  FFMA R10, R17, -R18, 1 ;  /* 0x3f800000110a7423 */ /* 0x000fc80000000812 */
[----:B------:R0:W-:Y:S01]  /*0680*/  STG.E.U16 desc[UR6][R12.64], R15 ;  /* 0x0000000f0c007986 */ /* 0x0001e2000c101506 */
        /* <DEDUP_REMOVED lines=9> */
[----:B------:R-:W-:Y:S05]  /*0720*/  CALL.REL.NOINC `($__internal_1_$__cuda_sm3x_div_rn_noftz_f32_slowpath) ;  /* 0x0000000400387944 */ /* 0x000fea0003c00000 */
.L_x_31:
[----:B------:R-:W-:Y:S05]  /*0730*/  BSYNC.RECONVERGENT B0 ;  /* 0x0000000000007941 */ /* 0x000fea0003800200 */
.L_x_30:
        /* <DEDUP_REMOVED lines=13> */
[----:B-1----:R-:W1:Y:S01]  /*0810*/  MUFU.RCP R15, R14 ;  /* 0x0000000e000f7308 */ /* 0x002e620000001000 */
[----:B0-----:R-:W-:-:S05]  /*0820*/  VIADD R3, R11, UR4 ;  /* 0x000000040b037c36 */ /* 0x001fca0008000000 */
[----:B------:R-:W-:Y:S01]  /*0830*/  SHF.R.S32.HI R10, RZ, 0x1f, R3 ;  /* 0x0000001fff0a7819 */ /* 0x000fe20000011403 */
[----:B-----5:R-:W-:Y:S01]  /*0840*/  FMUL R0, R0, 255 ;  /* 0x437f000000007820 */ /* 0x020fe20000400000 */
[----:B------:R-:W-:Y:S01]  /*0850*/  FMUL R4, R2, 255 ;  /* 0x437f000002047820 */ /* 0x000fe20000400000 */
[----:B--2---:R-:W-:-:S03]  /*0860*/  IADD3 R2, P0, P1, R3, UR8, R6 ;  /* 0x0000000803027c10 */ /* 0x004fc6000f91e006 */
[----:B------:R-:W-:Y:S01]  /*0870*/  F2I.U32.TRUNC.NTZ R9, R4 ;  /* 0x0000000400097305 */ /* 0x000fe2000020f000 */
[----:B------:R-:W-:Y:S01]  /*0880*/  IADD3.X R3, PT, PT, R10, UR9, R5, P0, P1 ;  /* 0x000000090a037c10 */ /* 0x000fe200087e2405 */
[----:B-1----:R-:W-:-:S06]  /*0890*/  FFMA R10, R15, -R14, 1 ;  /* 0x3f8000000f0a7423 */ /* 0x002fcc000000080e */
[----:B------:R-:W0:Y:S02]  /*08a0*/  F2I.U32.TRUNC.NTZ R0, R0 ;  /* 0x0000000000007305 */ /* 0x000e24000020f000 */
[----:B0-----:R-:W-:Y:S01]  /*08b0*/  PRMT R13, R9, 0x7604, R0 ;  /* 0x00007604090d7816 */ /* 0x001fe20000000000 */
[----:B------:R-:W-:Y:S01]  /*08c0*/  FFMA R0, R15, R10, R15 ;  /* 0x0000000a0f007223 */ /* 0x000fe2000000000f */
[----:B------:R-:W-:-:S03]  /*08d0*/  I2FP.F32.S32 R9, R8 ;  /* 0x0000000800097245 */ /* 0x000fc60000201400 */
[----:B------:R0:W-:Y:S01]  /*08e0*/  STG.E.U16 desc[UR6][R2.64], R13 ;  /* 0x0000000d02007986 */ /* 0x0001e2000c101506 */
[----:B------:R-:W1:Y:S01]  /*08f0*/  FCHK P0, R9, R14 ;  /* 0x0000000e09007302 */ /* 0x000e620000000000 */
        /* <DEDUP_REMOVED lines=8> */
[----:B------:R-:W-:Y:S05]  /*0980*/  CALL.REL.NOINC `($__internal_1_$__cuda_sm3x_div_rn_noftz_f32_slowpath) ;  /* 0x0000000000a07944 */ /* 0x000fea0003c00000 */
[----:B------:R-:W-:-:S07]  /*0990*/  IMAD.MOV.U32 R4, RZ, RZ, R0 ;  /* 0x000000ffff047224 */ /* 0x000fce00078e0000 */
.L_x_33:
[----:B------:R-:W-:Y:S05]  /*09a0*/  BSYNC.RECONVERGENT B0 ;  /* 0x0000000000007941 */ /* 0x000fea0003800200 */
.L_x_32:
[----:B------:R-:W0:Y:S01]  /*09b0*/  LDC R10, c[0x0][0x3b0] ;  /* 0x0000ec00ff0a7b82 */ /* 0x000e220000000800 */
[----:B------:R-:W1:Y:S01]  /*09c0*/  LDCU UR4, c[0x0][0x3a8] ;  /* 0x00007500ff0477ac */ /* 0x000e620008000800 */
[----:B------:R-:W-:Y:S01]  /*09d0*/  BSSY.RECONVERGENT B0, `(.L_x_34) ;  /* 0x0000011000007945 */ /* 0x000fe20003800200 */
[----:B-1----:R-:W-:-:S04]  /*09e0*/  IADD3 R0, PT, PT, R7, UR4, RZ ;  /* 0x0000000407007c10 */ /* 0x002fc8000fffe0ff */
[----:B------:R-:W-:Y:S01]  /*09f0*/  I2FP.F32.S32 R3, R0 ;  /* 0x0000000000037245 */ /* 0x000fe20000201400 */
[----:B0-----:R-:W0:Y:S08]  /*0a00*/  MUFU.RCP R9, R10 ;  /* 0x0000000a00097308 */ /* 0x001e300000001000 */
        /* <DEDUP_REMOVED lines=9> */
[----:B------:R-:W-:Y:S01]  /*0aa0*/  IMAD.MOV.U32 R0, RZ, RZ, R3 ;  /* 0x000000ffff007224 */ /* 0x000fe200078e0003 */
[----:B------:R-:W-:Y:S01]  /*0ab0*/  MOV R12, 0xae0 ;  /* 0x00000ae0000c7802 */ /* 0x000fe20000000f00 */
[----:B0-----:R-:W-:-:S07]  /*0ac0*/  IMAD.U32 R3, RZ, RZ, UR4 ;  /* 0x00000004ff037e24 */ /* 0x001fce000f8e00ff */
[----:B------:R-:W-:Y:S05]  /*0ad0*/  CALL.REL.NOINC `($__internal_1_$__cuda_sm3x_div_rn_noftz_f32_slowpath) ;  /* 0x00000000004c7944 */ /* 0x000fea0003c00000 */
.L_x_35:
[----:B------:R-:W-:Y:S05]  /*0ae0*/  BSYNC.RECONVERGENT B0 ;  /* 0x0000000000007941 */ /* 0x000fea0003800200 */
.L_x_34:
        /* <DEDUP_REMOVED lines=8> */
[----:B------:R-:W-:Y:S02]  /*0b70*/  SHF.R.S32.HI R0, RZ, 0x1f, R7 ;  /* 0x0000001fff007819 */ /* 0x000fe40000011407 */
[----:B0-----:R-:W-:-:S04]  /*0b80*/  IADD3 R6, P0, P1, R7, UR4, R6 ;  /* 0x0000000407067c10 */ /* 0x001fc8000f91e006 */
[----:B------:R-:W-:Y:S01]  /*0b90*/  IADD3.X R7, PT, PT, R0, UR5, R5, P0, P1 ;  /* 0x0000000500077c10 */ /* 0x000fe200087e2405 */
[----:B-----5:R-:W-:Y:S01]  /*0ba0*/  FMUL R0, R2, 255 ;  /* 0x437f000002007820 */ /* 0x020fe20000400000 */
[----:B------:R-:W-:-:S04]  /*0bb0*/  FMUL R4, R3, 255 ;  /* 0x437f000003047820 */ /* 0x000fc80000400000 */
[----:B------:R-:W-:Y:S08]  /*0bc0*/  F2I.U32.TRUNC.NTZ R5, R4 ;  /* 0x0000000400057305 */ /* 0x000ff0000020f000 */
[----:B------:R-:W0:Y:S02]  /*0bd0*/  F2I.U32.TRUNC.NTZ R0, R0 ;  /* 0x0000000000007305 */ /* 0x000e24000020f000 */
[----:B0-----:R-:W-:-:S05]  /*0be0*/  PRMT R5, R5, 0x7604, R0 ;  /* 0x0000760405057816 */ /* 0x001fca0000000000 */
[----:B------:R-:W-:Y:S01]  /*0bf0*/  STG.E.U16 desc[UR6][R6.64], R5 ;  /* 0x0000000506007986 */ /* 0x000fe2000c101506 */
[----:B------:R-:W-:Y:S05]  /*0c00*/  EXIT ;  /* 0x000000000000794d */ /* 0x000fea0003800000 */
        .weak           $__internal_1_$__cuda_sm3x_div_rn_noftz_f32_slowpath
        .type           $__internal_1_$__cuda_sm3x_div_rn_noftz_f32_slowpath,@function
        .size           $__internal_1_$__cuda_sm3x_div_rn_noftz_f32_slowpath,(.L_x_54 - $__internal_1_$__cuda_sm3x_div_rn_noftz_f32_slowpath)
$__internal_1_$__cuda_sm3x_div_rn_noftz_f32_slowpath:
[----:B------:R-:W-:Y:S01]  /*0c10*/  SHF.R.U32.HI R13, RZ, 0x17, R3 ;  /* 0x00000017ff0d7819 */ /* 0x000fe20000011603 */
[----:B------:R-:W-:Y:S01]  /*0c20*/  BSSY.RECONVERGENT B1, `(.L_x_36) ;  /* 0x0000062000017945 */ /* 0x000fe20003800200 */
[----:B------:R-:W-:Y:S02]  /*0c30*/  SHF.R.U32.HI R14, RZ, 0x17, R0 ;  /* 0x00000017ff0e7819 */ /* 0x000fe40000011600 */
[----:B------:R-:W-:Y:S02]  /*0c40*/  LOP3.LUT R13, R13, 0xff, RZ, 0xc0, !PT ;  /* 0x000000ff0d0d7812 */ /* 0x000fe400078ec0ff */
[----:B------:R-:W-:-:S03]  /*0c50*/  LOP3.LUT R15, R14, 0xff, RZ, 0xc0, !PT ;  /* 0x000000ff0e0f7812 */ /* 0x000fc600078ec0ff */
[----:B------:R-:W-:Y:S02]  /*0c60*/  VIADD R17, R13, 0xffffffff ;  /* 0xffffffff0d117836 */ /* 0x000fe40000000000 */
[----:B------:R-:W-:-:S03]  /*0c70*/  VIADD R16, R15, 0xffffffff ;  /* 0xffffffff0f107836 */ /* 0x000fc60000000000 */
[----:B------:R-:W-:-:S04]  /*0c80*/  ISETP.GT.U32.AND P0, PT, R17, 0xfd, PT ;  /* 0x000000fd1100780c */ /* 0x000fc80003f04070 */
[----:B------:R-:W-:-:S13]  /*0c90*/  ISETP.GT.U32.OR P0, PT, R16, 0xfd, P0 ;  /* 0x000000fd1000780c */ /* 0x000fda0000704470 */
[----:B------:R-:W-:Y:S01]  /*0ca0*/  @!P0 MOV R14, RZ ;  /* 0x000000ff000e8202 */ /* 0x000fe20000000f00 */
        /* <DEDUP_REMOVED lines=19> */
[----:B------:R-:W-:Y:S02]  /*0de0*/  @P0 IMAD.MOV.U32 R14, RZ, RZ, RZ ;  /* 0x000000ffff0e0224 */ /* 0x000fe400078e00ff */
[----:B------:R-:W-:Y:S01]  /*0df0*/  @!P0 FFMA R0, R0, 1.84467440737095516160e+19, RZ ;  /* 0x5f80000000008823 */ /* 0x000fe200000000ff */
[----:B------:R-:W-:Y:S02]  /*0e00*/  @!P0 IMAD.MOV.U32 R14, RZ, RZ, -0x40 ;  /* 0xffffffc0ff0e8424 */ /* 0x000fe400078e00ff */
[----:B------:R-:W-:-:S03]  /*0e10*/  @!P1 FFMA R3, R3, 1.84467440737095516160e+19, RZ ;  /* 0x5f80000003039823 */ /* 0x000fc600000000ff */
[----:B------:R-:W-:-:S07]  /*0e20*/  @!P1 IADD3 R14, PT, PT, R14, 0x40, RZ ;  /* 0x000000400e0e9810 */ /* 0x000fce0007ffe0ff */
.L_x_37:
[----:B------:R-:W-:Y:S01]  /*0e30*/  LEA R16, R13, 0xc0800000, 0x17 ;  /* 0xc08000000d107811 */ /* 0x000fe200078eb8ff */
[----:B------:R-:W-:Y:S01]  /*0e40*/  BSSY.RECONVERGENT B2, `(.L_x_42) ;  /* 0x0000036000027945 */ /* 0x000fe20003800200 */
[----:B------:R-:W-:-:S03]  /*0e50*/  IADD3 R15, PT, PT, R15, -0x7f, RZ ;  /* 0xffffff810f0f7810 */ /* 0x000fc60007ffe0ff */
[----:B------:R-:W-:Y:S02]  /*0e60*/  IMAD.IADD R17, R3, 0x1, -R16 ;  /* 0x0000000103117824 */ /* 0x000fe400078e0a10 */
[C---:B------:R-:W-:Y:S01]  /*0e70*/  IMAD R0, R15.reuse, -0x800000, R0 ;  /* 0xff8000000f007824 */ /* 0x040fe200078e0200 */
[----:B------:R-:W-:Y:S01]  /*0e80*/  IADD3 R15, PT, PT, R15, 0x7f, -R13 ;  /* 0x0000007f0f0f7810 */ /* 0x000fe20007ffe80d */
[----:B------:R-:W0:Y:S01]  /*0e90*/  MUFU.RCP R3, R17 ;  /* 0x0000001100037308 */ /* 0x000e220000001000 */
[----:B------:R-:W-:-:S03]  /*0ea0*/  FADD.FTZ R19, -R17, -RZ ;  /* 0x800000ff11137221 */ /* 0x000fc60000010100 */
[----:B------:R-:W-:Y:S02]  /*0eb0*/  IMAD.IADD R15, R15, 0x1, R14 ;  /* 0x000000010f0f7824 */ /* 0x000fe400078e020e */
[----:B0-----:R-:W-:-:S04]  /*0ec0*/  FFMA R16, R3, R19, 1 ;  /* 0x3f80000003107423 */ /* 0x001fc80000000013 */
        /* <DEDUP_REMOVED lines=20> */
[----:B------:R-:W-:Y:S01]  /*1010*/  IMAD.MOV R15, RZ, RZ, -R17 ;  /* 0x000000ffff0f7224 */ /* 0x000fe200078e0a11 */
[C---:B------:R-:W-:Y:S02]  /*1020*/  ISETP.NE.AND P2, PT, R17.reuse, RZ, PT ;  /* 0x000000ff1100720c */ /* 0x040fe40003f45270 */
[----:B------:R-:W-:Y:S02]  /*1030*/  ISETP.NE.AND P1, PT, R17, RZ, PT ;  /* 0x000000ff1100720c */ /* 0x000fe40003f25270 */
[----:B------:R-:W-:Y:S01]  /*1040*/  LOP3.LUT R14, R13, 0x7fffff, RZ, 0xc0, !PT ;  /* 0x007fffff0d0e7812 */ /* 0x000fe200078ec0ff */
[CCC-:B------:R-:W-:Y:S01]  /*1050*/  FFMA.RP R13, R3.reuse, R19.reuse, R16.reuse ;  /* 0x00000013030d7223 */ /* 0x1c0fe20000008010 */
[----:B------:R-:W-:Y:S01]  /*1060*/  FFMA.RM R16, R3, R19, R16 ;  /* 0x0000001303107223 */ /* 0x000fe20000004010 */
[----:B------:R-:W-:Y:S02]  /*1070*/  IADD3 R3, PT, PT, R17, 0x20, RZ ;  /* 0x0000002011037810 */ /* 0x000fe40007ffe0ff */
[----:B------:R-:W-:-:S02]  /*1080*/  LOP3.LUT R14, R14, 0x800000, RZ, 0xfc, !PT ;  /* 0x008000000e0e7812 */ /* 0x000fc400078efcff */
[----:B------:R-:W-:Y:S02]  /*1090*/  FSETP.NEU.FTZ.AND P0, PT, R13, R16, PT ;  /* 0x000000100d00720b */ /* 0x000fe40003f1d000 */
[----:B------:R-:W-:Y:S02]  /*10a0*/  SHF.L.U32 R3, R14, R3, RZ ;  /* 0x000000030e037219 */ /* 0x000fe400000006ff */
        /* <DEDUP_REMOVED lines=11> */
.L_x_44:
[----:B------:R-:W-:-:S04]  /*1160*/  LOP3.LUT R0, R0, 0x80000000, RZ, 0xc0, !PT ;  /* 0x8000000000007812 */ /* 0x000fc800078ec0ff */
[----:B------:R-:W-:Y:S01]  /*1170*/  LOP3.LUT R0, R0, 0x7f800000, RZ, 0xfc, !PT ;  /* 0x7f80000000007812 */ /* 0x000fe200078efcff */
[----:B------:R-:W-:Y:S06]  /*1180*/  BRA `(.L_x_45) ;  /* 0x0000000000047947 */ /* 0x000fec0003800000 */
.L_x_43:
[----:B------:R-:W-:-:S07]  /*1190*/  IMAD R0, R15, 0x800000, R0 ;  /* 0x008000000f007824 */ /* 0x000fce00078e0200 */
.L_x_45:
[----:B------:R-:W-:Y:S05]  /*11a0*/  BSYNC.RECONVERGENT B2 ;  /* 0x0000000000027941 */ /* 0x000fea0003800200 */
.L_x_42:
[----:B------:R-:W-:Y:S05]  /*11b0*/  BRA `(.L_x_46) ;  /* 0x0000000000207947 */ /* 0x000fea0003800000 */
.L_x_41:
[----:B------:R-:W-:-:S04]  /*11c0*/  LOP3.LUT R0, R3, 0x80000000, R0, 0x48, !PT ;  /* 0x8000000003007812 */ /* 0x000fc800078e4800 */
[----:B------:R-:W-:Y:S01]  /*11d0*/  LOP3.LUT R0, R0, 0x7f800000, RZ, 0xfc, !PT ;  /* 0x7f80000000007812 */ /* 0x000fe200078efcff */
[----:B------:R-:W-:Y:S06]  /*11e0*/  BRA `(.L_x_46) ;  /* 0x0000000000147947 */ /* 0x000fec0003800000 */
.L_x_40:
[----:B------:R-:W-:Y:S01]  /*11f0*/  LOP3.LUT R0, R3, 0x80000000, R0, 0x48, !PT ;  /* 0x8000000003007812 */ /* 0x000fe200078e4800 */
[----:B------:R-:W-:Y:S06]  /*1200*/  BRA `(.L_x_46) ;  /* 0x00000000000c7947 */ /* 0x000fec0003800000 */
.L_x_39:
[----:B------:R-:W0:Y:S01]  /*1210*/  MUFU.RSQ R0, -QNAN ;  /* 0xffc0000000007908 */ /* 0x000e220000001400 */
[----:B------:R-:W-:Y:S05]  /*1220*/  BRA `(.L_x_46) ;  /* 0x0000000000047947 */ /* 0x000fea0003800000 */
.L_x_38:
[----:B------:R-:W-:-:S07]  /*1230*/  FADD.FTZ R0, R0, R3 ;  /* 0x0000000300007221 */ /* 0x000fce0000010000 */
.L_x_46:
[----:B------:R-:W-:Y:S05]  /*1240*/  BSYNC.RECONVERGENT B1 ;  /* 0x0000000000017941 */ /* 0x000fea0003800200 */
.L_x_36:
[----:B------:R-:W-:-:S04]  /*1250*/  HFMA2 R13, -RZ, RZ, 0, 0 ;  /* 0x00000000ff0d7431 */ /* 0x000fc800000001ff */
[----:B0-----:R-:W-:Y:S05]  /*1260*/  RET.REL.NODEC R12 `(_Z6ResizeI6uchar2EvyyPhS1_iiiff) ;  /* 0xffffffec0c647950 */ /* 0x001fea0003c3ffff */
.L_x_47:
        /* <DEDUP_REMOVED lines=9> */
.L_x_54:


//--------------------- .text._Z17cropUVPlaneKernelPKhPhiiiiiii --------------------------
	.section	.text._Z17cropUVPlaneKernelPKhPhiiiiiii,"ax",@progbits
	.align	128
        .global         _Z17cropUVPlaneKernelPKhPhiiiiiii
        .type           _Z17cropUVPlaneKernelPKhPhiiiiiii,@function
        .size           _Z17cropUVPlaneKernelPKhPhiiiiiii,(.L_x_58 - _Z17cropUVPlaneKernelPKhPhiiiiiii)
        .other          _Z17cropUVPlaneKernelPKhPhiiiiiii,@"STO_CUDA_ENTRY STV_DEFAULT"
_Z17cropUVPlaneKernelPKhPhiiiiiii:
.text._Z17cropUVPlaneKernelPKhPhiiiiiii:
        /* <DEDUP_REMOVED lines=8> */
[----:B--2---:R-:W-:-:S04]  /*0080*/  ULEA.HI UR4, UR4, UR4, URZ, 0x1 ;  /* 0x0000000404047291 */ /* 0x004fc8000f8f08ff */
[----:B------:R-:W-:-:S03]  /*0090*/  USHF.R.S32.HI UR4, URZ, 0x1, UR4 ;  /* 0x00000001ff047899 */ /* 0x000fc60008011404 */
[----:B------:R-:W1:Y:S01]  /*00a0*/  S2UR UR5, SR_CTAID.X ;  /* 0x00000000000579c3 */ /* 0x000e620000002500 */
[----:B0-----:R-:W-:-:S05]  /*00b0*/  IMAD R4, R4, UR6, R5 ;  /* 0x0000000604047c24 */ /* 0x001fca000f8e0205 */
[----:B------:R-:W-:Y:S01]  /*00c0*/  ISETP.GE.AND P0, PT, R4, UR4, PT ;  /* 0x0000000404007c0c */ /* 0x000fe2000bf06270 */
[----:B-1----:R-:W-:-:S05]  /*00d0*/  IMAD R0, R0, UR5, R3 ;  /* 0x0000000500007c24 */ /* 0x002fca000f8e0203 */
[----:B---3--:R-:W-:-:S13]  /*00e0*/  ISETP.GE.OR P0, PT, R0, UR7, P0 ;  /* 0x0000000700007c0c */ /* 0x008fda0008706670 */
[----:B------:R-:W-:Y:S05]  /*00f0*/  @P0 EXIT ;  /* 0x000000000000094d */ /* 0x000fea0003800000 */
[----:B------:R-:W0:Y:S01]  /*0100*/  LDC.64 R6, c[0x0][0x3a0] ;  /* 0x0000e800ff067b82 */ /* 0x000e220000000a00 */
[----:B------:R-:W1:Y:S01]  /*0110*/  LDCU UR4, c[0x0][0x39c] ;  /* 0x00007380ff0477ac */ /* 0x000e620008000800 */
[----:B------:R-:W-:Y:S01]  /*0120*/  IMAD.SHL.U32 R5, R0, 0x2, RZ ;  /* 0x0000000200057824 */ /* 0x000fe200078e00ff */
[----:B------:R-:W2:Y:S01]  /*0130*/  LDCU UR5, c[0x0][0x390] ;  /* 0x00007200ff0577ac */ /* 0x000ea20008000800 */
[----:B------:R-:W3:Y:S01]  /*0140*/  LDCU.128 UR8, c[0x0][0x380] ;  /* 0x00007000ff0877ac */ /* 0x000ee20008000c00 */
[----:B------:R-:W4:Y:S01]  /*0150*/  LDCU UR6, c[0x0][0x3a8] ;  /* 0x00007500ff0677ac */ /* 0x000f220008000800 */
[----:B-1----:R-:W-:Y:S01]  /*0160*/  VIADD R0, R5, UR4 ;  /* 0x0000000405007c36 */ /* 0x002fe20008000000 */
[----:B0-----:R-:W-:-:S04]  /*0170*/  LEA.HI R3, R6, R6, RZ, 0x1 ;  /* 0x0000000606037211 */ /* 0x001fc800078f08ff */
[----:B------:R-:W-:-:S05]  /*0180*/  LEA.HI.SX32 R3, R3, R4, 0x1f ;  /* 0x0000000403037211 */ /* 0x000fca00078ffaff */
[----:B--2---:R-:W-:Y:S01]  /*0190*/  IMAD R0, R3, UR5, R0 ;  /* 0x0000000503007c24 */ /* 0x004fe2000f8e0200 */
[----:B------:R-:W0:Y:S04]  /*01a0*/  LDCU.64 UR4, c[0x0][0x358] ;  /* 0x00006b00ff0477ac */ /* 0x000e280008000a00 */
[----:B------:R-:W-:-:S04]  /*01b0*/  LEA.HI R0, R0, R0, RZ, 0x1 ;  /* 0x0000000000007211 */ /* 0x000fc800078f08ff */
[----:B------:R-:W-:-:S05]  /*01c0*/  LOP3.LUT R0, R0, 0xfffffffe, RZ, 0xc0, !PT ;  /* 0xfffffffe00007812 */ /* 0x000fca00078ec0ff */
[----:B------:R-:W-:-:S05]  /*01d0*/  IMAD.IADD R0, R0, 0x1, R7 ;  /* 0x0000000100007824 */ /* 0x000fca00078e0207 */
[----:B---3--:R-:W-:-:S04]  /*01e0*/  IADD3 R2, P0, PT, R0, UR8, RZ ;  /* 0x0000000800027c10 */ /* 0x008fc8000ff1e0ff */
[----:B------:R-:W-:-:S05]  /*01f0*/  LEA.HI.X.SX32 R3, R0, UR9, 0x1, P0 ;  /* 0x0000000900037c11 */ /* 0x000fca00080f0eff */
[----:B0-----:R-:W2:Y:S01]  /*0200*/  LDG.E.U8 R7, desc[UR4][R2.64] ;  /* 0x0000000402077981 */ /* 0x001ea2000c1e1100 */
[----:B------:R-:W-:Y:S02]  /*0210*/  IMAD R4, R4, UR7, R5 ;  /* 0x0000000704047c24 */ /* 0x000fe4000f8e0205 */
[----:B------:R-:W-:Y:S02]  /*0220*/  VIADD R5, R5, 0x1 ;  /* 0x0000000105057836 */ /* 0x000fe40000000000 */
[----:B----4-:R-:W-:-:S03]  /*0230*/  VIADD R0, R4, UR6 ;  /* 0x0000000604007c36 */ /* 0x010fc60008000000 */
[----:B------:R-:W-:Y:S02]  /*0240*/  ISETP.GE.AND P0, PT, R5, UR7, PT ;  /* 0x0000000705007c0c */ /* 0x000fe4000bf06270 */
[----:B------:R-:W-:-:S04]  /*0250*/  IADD3 R4, P1, PT, R0, UR10, RZ ;  /* 0x0000000a00047c10 */ /* 0x000fc8000ff3e0ff */
[----:B------:R-:W-:-:S05]  /*0260*/  LEA.HI.X.SX32 R5, R0, UR11, 0x1, P1 ;  /* 0x0000000b00057c11 */ /* 0x000fca00088f0eff */
[----:B--2---:R0:W-:Y:S02]  /*0270*/  STG.E.U8 desc[UR4][R4.64], R7 ;  /* 0x0000000704007986 */ /* 0x0041e4000c101104 */
[----:B------:R-:W-:Y:S05]  /*0280*/  @P0 EXIT ;  /* 0x000000000000094d */ /* 0x000fea0003800000 */
[----:B------:R-:W2:Y:S04]  /*0290*/  LDG.E.U8 R3, desc[UR4][R2.64+0x1] ;  /* 0x0000010402037981 */ /* 0x000ea8000c1e1100 */
[----:B--2---:R-:W-:Y:S01]  /*02a0*/  STG.E.U8 desc[UR4][R4.64+0x1], R3 ;  /* 0x0000010304007986 */ /* 0x004fe2000c101104 */
[----:B------:R-:W-:Y:S05]  /*02b0*/  EXIT ;  /* 0x000000000000794d */ /* 0x000fea0003800000 */
.L_x_48:
        /* <DEDUP_REMOVED lines=12> */
.L_x_58:


//--------------------- .text._Z16cropYPlaneKernelPKhPhiiiii --------------------------
	.section	.text._Z16cropYPlaneKernelPKhPhiiiii,"ax",@progbits
	.align	128
        .global         _Z16cropYPlaneKernelPKhPhiiiii
        .type           _Z16cropYPlaneKernelPKhPhiiiii,@function
        .size           _Z16cropYPlaneKernelPKhPhiiiii,(.L_x_59 - _Z16cropYPlaneKernelPKhPhiiiii)
        .other          _Z16cropYPlaneKernelPKhPhiiiii,@"STO_CUDA_ENTRY STV_DEFAULT"
_Z16cropYPlaneKernelPKhPhiiiii:
.text._Z16cropYPlaneKernelPKhPhiiiii:
[----:B------:R-:W-:Y:S01]  /*0000*/  LDC R1, c[0x0][0x37c] ;  /* 0x0000df00ff017b82 */ /* 0x000fe20000000800 */
[----:B------:R-:W0:Y:S07]  /*0010*/  S2R R2, SR_TID.Y ;  /* 0x0000000000027919 */ /* 0x000e2e0000002200 */
[----:B------:R-:W1:Y:S01]  /*0020*/  LDC R0, c[0x0][0x360] ;  /* 0x0000d800ff007b82 */ /* 0x000e620000000800 */
[----:B------:R-:W2:Y:S01]  /*0030*/  LDCU UR6, c[0x0][0x398] ;  /* 0x00007300ff0677ac */ /* 0x000ea20008000800 */
[----:B------:R-:W1:Y:S01]  /*0040*/  S2R R3, SR_TID.X ;  /* 0x0000000000037919 */ /* 0x000e620000002100 */
[----:B------:R-:W3:Y:S05]  /*0050*/  LDCU UR7, c[0x0][0x394] ;  /* 0x00007280ff0777ac */ /* 0x000eea0008000800 */
[----:B------:R-:W0:Y:S08]  /*0060*/  S2UR UR5, SR_CTAID.Y ;  /* 0x00000000000579c3 */ /* 0x000e300000002600 */
[----:B------:R-:W0:Y:S08]  /*0070*/  LDC R5, c[0x0][0x364] ;  /* 0x0000d900ff057b82 */ /* 0x000e300000000800 */
[----:B------:R-:W1:Y:S01]  /*0080*/  S2UR UR4, SR_CTAID.X ;  /* 0x00000000000479c3 */ /* 0x000e620000002500 */
[----:B0-----:R-:W-:-:S05]  /*0090*/  IMAD R5, R5, UR5, R2 ;  /* 0x0000000505057c24 */ /* 0x001fca000f8e0202 */
[----:B--2---:R-:W-:Y:S01]  /*00a0*/  ISETP.GE.AND P0, PT, R5, UR6, PT ;  /* 0x0000000605007c0c */ /* 0x004fe2000bf06270 */
[----:B-1----:R-:W-:-:S05]  /*00b0*/  IMAD R0, R0, UR4, R3 ;  /* 0x0000000400007c24 */ /* 0x002fca000f8e0203 */
[----:B---3--:R-:W-:-:S13]  /*00c0*/  ISETP.GE.OR P0, PT, R0, UR7, P0 ;  /* 0x0000000700007c0c */ /* 0x008fda0008706670 */
[----:B------:R-:W-:Y:S05]  /*00d0*/  @P0 EXIT ;  /* 0x000000000000094d */ /* 0x000fea0003800000 */
[----:B------:R-:W0:Y:S01]  /*00e0*/  LDCU UR4, c[0x0][0x3a0] ;  /* 0x00007400ff0477ac */ /* 0x000e220008000800 */
[----:B------:R-:W1:Y:S01]  /*00f0*/  LDCU UR5, c[0x0][0x39c] ;  /* 0x00007380ff0577ac */ /* 0x000e620008000800 */
[----:B------:R-:W2:Y:S01]  /*0100*/  LDCU UR6, c[0x0][0x390] ;  /* 0x00007200ff0677ac */ /* 0x000ea20008000800 */
[----:B------:R-:W3:Y:S01]  /*0110*/  LDCU.128 UR8, c[0x0][0x380] ;  /* 0x00007000ff0877ac */ /* 0x000ee20008000c00 */
[----:B0-----:R-:W-:Y:S02]  /*0120*/  VIADD R2, R5, UR4 ;  /* 0x0000000405027c36 */ /* 0x001fe40008000000 */
[----:B-1----:R-:W-:Y:S01]  /*0130*/  VIADD R3, R0, UR5 ;  /* 0x0000000500037c36 */ /* 0x002fe20008000000 */
[----:B------:R-:W0:Y:S03]  /*0140*/  LDCU.64 UR4, c[0x0][0x358] ;  /* 0x00006b00ff0477ac */ /* 0x000e260008000a00 */
[----:B--2---:R-:W-:-:S05]  /*0150*/  IMAD R3, R2, UR6, R3 ;  /* 0x0000000602037c24 */ /* 0x004fca000f8e0203 */
[----:B---3--:R-:W-:-:S04]  /*0160*/  IADD3 R2, P0, PT, R3, UR8, RZ ;  /* 0x0000000803027c10 */ /* 0x008fc8000ff1e0ff */
[----:B------:R-:W-:-:S06]  /*0170*/  LEA.HI.X.SX32 R3, R3, UR9, 0x1, P0 ;  /* 0x0000000903037c11 */ /* 0x000fcc00080f0eff */
[----:B0-----:R-:W2:Y:S01]  /*0180*/  LDG.E.U8 R3, desc[UR4][R2.64] ;  /* 0x0000000402037981 */ /* 0x001ea2000c1e1100 */
[----:B------:R-:W-:-:S05]  /*0190*/  IMAD R0, R5, UR7, R0 ;  /* 0x0000000705007c24 */ /* 0x000fca000f8e0200 */
[----:B------:R-:W-:-:S04]  /*01a0*/  IADD3 R4, P0, PT, R0, UR10, RZ ;  /* 0x0000000a00047c10 */ /* 0x000fc8000ff1e0ff */
[----:B------:R-:W-:-:S05]  /*01b0*/  LEA.HI.X.SX32 R5, R0, UR11, 0x1, P0 ;  /* 0x0000000b00057c11 */ /* 0x000fca00080f0eff */
[----:B--2---:R-:W-:Y:S01]  /*01c0*/  STG.E.U8 desc[UR4][R4.64], R3 ;  /* 0x0000000304007986 */ /* 0x004fe2000c101104 */
[----:B------:R-:W-:Y:S05]  /*01d0*/  EXIT ;  /* 0x000000000000794d */ /* 0x000fea0003800000 */
.L_x_49:
        /* <DEDUP_REMOVED lines=10> */
.L_x_59:


//--------------------- .text._Z8Scale_uvyPhiiiff --------------------------
	.section	.text._Z8Scale_uvyPhiiiff,"ax",@progbits
	.align	128
.text._Z8Scale_uvyPhiiiff:
        .type           _Z8Scale_uvyPhiiiff,@function
        .size           _Z8Scale_uvyPhiiiff,(.L_x_56 - _Z8Scale_uvyPhiiiff)
        .other          _Z8Scale_uvyPhiiiff,@"STO_CUDA_ENTRY STV_DEFAULT"
_Z8Scale_uvyPhiiiff:
        /* <DEDUP_REMOVED lines=15> */
[----:B------:R-:W-:Y:S01]  /*00f0*/  I2FP.F32.S32 R3, R0 ;  /* 0x0000000000037245 */ /* 0x000fe20000201400 */
[----:B------:R-:W-:Y:S01]  /*0100*/  IMAD.MOV.U32 R8, RZ, RZ, -0x3e000000 ;  /* 0xc2000000ff087424 */ /* 0x000fe200078e00ff */
[----:B------:R-:W-:Y:S01]  /*0110*/  I2FP.F32.U32 R5, R2 ;  /* 0x0000000200057245 */ /* 0x000fe20000201000 */
[----:B------:R-:W1:Y:S01]  /*0120*/  LDCU UR6, c[0x0][0x3a0] ;  /* 0x00007400ff0677ac */ /* 0x000e620008000800 */
[----:B------:R-:W2:Y:S01]  /*0130*/  LDCU UR4, c[0x0][0x380] ;  /* 0x00007000ff0477ac */ /* 0x000ea20008000800 */
[----:B0-----:R-:W-:Y:S01]  /*0140*/  FMUL R4, R3, UR5 ;  /* 0x0000000503047c20 */ /* 0x001fe20008400000 */
[----:B------:R-:W-:Y:S01]  /*0150*/  UMOV UR5, URZ ;  /* 0x000000ff00057c82 */ /* 0x000fe20008000000 */
[----:B-1----:R-:W-:-:S06]  /*0160*/  FMUL R5, R5, UR6 ;  /* 0x0000000605057c20 */ /* 0x002fcc0008400000 */
[----:B--2---:R0:W5:Y:S01]  /*0170*/  TEX.LL RZ, R4, R4, R8, UR4, 2D, 0x3 ;  /* 0x28ff040804047f60 */ /* 0x00416200089e03ff */
[----:B------:R-:W1:Y:S01]  /*0180*/  LDCU UR6, c[0x0][0x390] ;  /* 0x00007200ff0677ac */ /* 0x000e620008000800 */
[----:B------:R-:W2:Y:S01]  /*0190*/  LDCU.64 UR8, c[0x0][0x388] ;  /* 0x00007100ff0877ac */ /* 0x000ea20008000a00 */
[----:B0-----:R-:W0:Y:S01]  /*01a0*/  LDCU.64 UR4, c[0x0][0x358] ;  /* 0x00006b00ff0477ac */ /* 0x001e220008000a00 */
[----:B-----5:R-:W-:Y:S01]  /*01b0*/  FMUL R3, R4, 255 ;  /* 0x437f000004037820 */ /* 0x020fe20000400000 */
[----:B------:R-:W-:-:S04]  /*01c0*/  FMUL R7, R5, 255 ;  /* 0x437f000005077820 */ /* 0x000fc80000400000 */
[----:B------:R-:W-:Y:S01]  /*01d0*/  FMNMX R6, R3, 255, PT ;  /* 0x437f000003067809 */ /* 0x000fe20003800000 */
[----:B------:R-:W-:Y:S01]  /*01e0*/  IMAD.SHL.U32 R3, R0, 0x2, RZ ;  /* 0x0000000200037824 */ /* 0x000fe200078e00ff */
[----:B------:R-:W-:Y:S01]  /*01f0*/  FMNMX R7, R7, 255, PT ;  /* 0x437f000007077809 */ /* 0x000fe20003800000 */
[----:B-1----:R-:W-:-:S03]  /*0200*/  IMAD R0, R2, UR6, RZ ;  /* 0x0000000602007c24 */ /* 0x002fc6000f8e02ff */
[----:B------:R-:W-:Y:S01]  /*0210*/  F2I.U32.TRUNC.NTZ R6, R6 ;  /* 0x0000000600067305 */ /* 0x000fe2000020f000 */
[--C-:B------:R-:W-:Y:S02]  /*0220*/  SHF.R.S32.HI R5, RZ, 0x1f, R3.reuse ;  /* 0x0000001fff057819 */ /* 0x100fe40000011403 */
[----:B--2---:R-:W-:Y:S02]  /*0230*/  IADD3 R2, P0, P1, R0, UR8, R3 ;  /* 0x0000000800027c10 */ /* 0x004fe4000f91e003 */
[----:B------:R-:W-:-:S03]  /*0240*/  SHF.R.S32.HI R0, RZ, 0x1f, R0 ;  /* 0x0000001fff007819 */ /* 0x000fc60000011400 */
[----:B------:R-:W1:Y:S01]  /*0250*/  F2I.U32.TRUNC.NTZ R7, R7 ;  /* 0x0000000700077305 */ /* 0x000e62000020f000 */
[----:B------:R-:W-:Y:S02]  /*0260*/  IADD3.X R3, PT, PT, R0, UR9, R5, P0, P1 ;  /* 0x0000000900037c10 */ /* 0x000fe400087e2405 */
[----:B-1----:R-:W-:-:S05]  /*0270*/  PRMT R5, R7, 0x7604, R6 ;  /* 0x0000760407057816 */ /* 0x002fca0000000006 */
[----:B0-----:R-:W-:Y:S01]  /*0280*/  STG.E.U16 desc[UR4][R2.64], R5 ;  /* 0x0000000502007986 */ /* 0x001fe2000c101504 */
[----:B------:R-:W-:Y:S05]  /*0290*/  EXIT ;  /* 0x000000000000794d */ /* 0x000fea0003800000 */
.L_x_50:
        /* <DEDUP_REMOVED lines=14> */
.L_x_56:


//--------------------- .text._Z5ScaleyPhiiiff    --------------------------
	.section	.text._Z5ScaleyPhiiiff,"ax",@progbits
	.align	128
.text._Z5ScaleyPhiiiff:
        .type           _Z5ScaleyPhiiiff,@function
        .size           _Z5ScaleyPhiiiff,(.L_x_57 - _Z5ScaleyPhiiiff)
        .other          _Z5ScaleyPhiiiff,@"STO_CUDA_ENTRY STV_DEFAULT"
_Z5ScaleyPhiiiff:
        /* <DEDUP_REMOVED lines=22> */
[----:B-1----:R-:W-:-:S04]  /*0160*/  FMUL R5, R5, UR6 ;  /* 0x0000000605057c20 */ /* 0x002fc80008400000 */
[----:B--2---:R0:W5:Y:S01]  /*0170*/  TEX.LL RZ, R4, R4, R8, UR4, 2D, 0x1 ;  /* 0x28ff040804047f60 */ /* 0x00416200089e01ff */
[----:B------:R-:W1:Y:S01]  /*0180*/  LDCU UR6, c[0x0][0x390] ;  /* 0x00007200ff0677ac */ /* 0x000e620008000800 */
[----:B------:R-:W2:Y:S01]  /*0190*/  LDCU.64 UR8, c[0x0][0x388] ;  /* 0x00007100ff0877ac */ /* 0x000ea20008000a00 */
[----:B0-----:R-:W0:Y:S01]  /*01a0*/  LDCU.64 UR4, c[0x0][0x358] ;  /* 0x00006b00ff0477ac */ /* 0x001e220008000a00 */
[----:B-----5:R-:W-:-:S05]  /*01b0*/  FMUL R3, R4, 255 ;  /* 0x437f000004037820 */ /* 0x020fca0000400000 */
[----:B------:R-:W-:Y:S01]  /*01c0*/  FMNMX R6, R3, 255, PT ;  /* 0x437f000003067809 */ /* 0x000fe20003800000 */
[----:B-1----:R-:W-:Y:S01]  /*01d0*/  IMAD R3, R0, UR6, RZ ;  /* 0x0000000600037c24 */ /* 0x002fe2000f8e02ff */
[--C-:B------:R-:W-:Y:S02]  /*01e0*/  SHF.R.S32.HI R0, RZ, 0x1f, R2.reuse ;  /* 0x0000001fff007819 */ /* 0x100fe40000011402 */
[----:B------:R-:W0:Y:S02]  /*01f0*/  F2I.U32.TRUNC.NTZ R7, R6 ;  /* 0x0000000600077305 */ /* 0x000e24000020f000 */
[----:B--2---:R-:W-:Y:S02]  /*0200*/  IADD3 R2, P0, P1, R3, UR8, R2 ;  /* 0x0000000803027c10 */ /* 0x004fe4000f91e002 */
[----:B------:R-:W-:-:S04]  /*0210*/  SHF.R.S32.HI R3, RZ, 0x1f, R3 ;  /* 0x0000001fff037819 */ /* 0x000fc80000011403 */
[----:B------:R-:W-:-:S05]  /*0220*/  IADD3.X R3, PT, PT, R3, UR9, R0, P0, P1 ;  /* 0x0000000903037c10 */ /* 0x000fca00087e2400 */
[----:B0-----:R-:W-:Y:S01]  /*0230*/  STG.E.U8 desc[UR4][R2.64], R7 ;  /* 0x0000000702007986 */ /* 0x001fe2000c101104 */
[----:B------:R-:W-:Y:S05]  /*0240*/  EXIT ;  /* 0x000000000000794d */ /* 0x000fea0003800000 */
.L_x_51:
        /* <DEDUP_REMOVED lines=11> */
.L_x_57:


//--------------------- .nv.shared.reserved.0     --------------------------
	.section	.nv.shared.reserved.0,"aw",@nobits
	.weak		__nv_reservedSMEM_offset_0_alias
	.size		__nv_reservedSMEM_offset_0_alias, 0, 64
	.other		__nv_reservedSMEM_offset_0_alias,@"STO_CUDA_RESERVED_SHARED STV_DEFAULT"
__nv_reservedSMEM_offset_0_alias:
	.zero		0
	.zero		64


//--------------------- .nv.constant0._Z6ResizeI7ushort2EvyyPhS1_iiiff --------------------------
	.section	.nv.constant0._Z6ResizeI7ushort2EvyyPhS1_iiiff,"a",@progbits
	.sectionflags	@""
	.align	4
.nv.constant0._Z6ResizeI7ushort2EvyyPhS1_iiiff:
	.zero		948


//--------------------- .nv.constant0._Z6ResizeI6uchar2EvyyPhS1_iiiff --------------------------
	.section	.nv.constant0._Z6ResizeI6uchar2EvyyPhS1_iiiff,"a",@progbits
	.sectionflags	@""
	.align	4
.nv.constant0._Z6ResizeI6uchar2EvyyPhS1_iiiff:
	.zero		948


//--------------------- .nv.constant0._Z17cropUVPlaneKernelPKhPhiiiiiii --------------------------
	.section	.nv.constant0._Z17cropUVPlaneKernelPKhPhiiiiiii,"a",@progbits
	.sectionflags	@""
	.align	4
.nv.constant0._Z17cropUVPlaneKernelPKhPhiiiiiii:
	.zero		940


//--------------------- .nv.constant0._Z16cropYPlaneKernelPKhPhiiiii --------------------------
	.section	.nv.constant0._Z16cropYPlaneKernelPKhPhiiiii,"a",@progbits
	.sectionflags	@""
	.align	4
.nv.constant0._Z16cropYPlaneKernelPKhPhiiiii:
	.zero		932


//--------------------- .nv.constant0._Z8Scale_uvyPhiiiff --------------------------
	.section	.nv.constant0._Z8Scale_uvyPhiiiff,"a",@progbits
	.sectionflags	@""
	.align	4
.nv.constant0._Z8Scale_uvyPhiiiff:
	.zero		932


//--------------------- .nv.constant0._Z5ScaleyPhiiiff --------------------------
	.section	.nv.constant0._Z5ScaleyPhiiiff,"a",@progbits
	.sectionflags	@""
	.align	4
.nv.constant0._Z5ScaleyPhiiiff:
	.zero		932


//--------------------- SYMBOLS --------------------------

	.type		.nv.reservedSmem.offset0,@object
	.size		.nv.reservedSmem.offset0,0x4
